//
// Generated by NVIDIA NVVM Compiler
//
// Compiler Build ID: CL-36424714
// Cuda compilation tools, release 13.0, V13.0.88
// Based on NVVM 20.0.0
//

.version 9.0
.target sm_100
.address_size 64

	// .globl	_Z8rgb2grayPhS_jj

.visible .entry _Z8rgb2grayPhS_jj(
	.param .u64 .ptr .align 1 _Z8rgb2grayPhS_jj_param_0,
	.param .u64 .ptr .align 1 _Z8rgb2grayPhS_jj_param_1,
	.param .u32 _Z8rgb2grayPhS_jj_param_2,
	.param .u32 _Z8rgb2grayPhS_jj_param_3
)
{
	.reg .pred 	%p<4>;
	.reg .b16 	%rs<4>;
	.reg .b32 	%r<18>;
	.reg .b64 	%rd<13>;
	.reg .b64 	%fd<7>;

	ld.param.u64 	%rd1, [_Z8rgb2grayPhS_jj_param_0];
	ld.param.u64 	%rd2, [_Z8rgb2grayPhS_jj_param_1];
	ld.param.u32 	%r3, [_Z8rgb2grayPhS_jj_param_2];
	ld.param.u32 	%r4, [_Z8rgb2grayPhS_jj_param_3];
	mov.u32 	%r6, %ctaid.x;
	mov.u32 	%r7, %ntid.x;
	mov.u32 	%r8, %tid.x;
	mad.lo.s32 	%r1, %r6, %r7, %r8;
	mov.u32 	%r9, %ctaid.y;
	mov.u32 	%r10, %ntid.y;
	mov.u32 	%r11, %tid.y;
	mad.lo.s32 	%r12, %r9, %r10, %r11;
	setp.ge.u32 	%p1, %r1, %r3;
	setp.ge.u32 	%p2, %r12, %r4;
	or.pred  	%p3, %p1, %p2;
	@%p3 bra 	$L__BB0_2;
	cvta.to.global.u64 	%rd3, %rd1;
	cvta.to.global.u64 	%rd4, %rd2;
	mad.lo.s32 	%r13, %r3, %r12, %r1;
	mul.lo.s32 	%r14, %r13, 3;
	cvt.u64.u32 	%rd5, %r14;
	add.s64 	%rd6, %rd3, %rd5;
	ld.global.u8 	%rs1, [%rd6];
	add.s32 	%r15, %r14, 1;
	cvt.u64.u32 	%rd7, %r15;
	add.s64 	%rd8, %rd3, %rd7;
	ld.global.u8 	%rs2, [%rd8];
	add.s32 	%r16, %r14, 2;
	cvt.u64.u32 	%rd9, %r16;
	add.s64 	%rd10, %rd3, %rd9;
	ld.global.u8 	%rs3, [%rd10];
	cvt.rn.f64.u16 	%fd1, %rs1;
	cvt.rn.f64.u16 	%fd2, %rs2;
	mul.f64 	%fd3, %fd2, 0d3FE2C8B439581062;
	fma.rn.f64 	%fd4, %fd1, 0d3FD322D0E5604189, %fd3;
	cvt.rn.f64.u16 	%fd5, %rs3;
	fma.rn.f64 	%fd6, %fd5, 0d3FBD2F1A9FBE76C9, %fd4;
	cvt.rzi.u32.f64 	%r17, %fd6;
	cvt.u64.u32 	%rd11, %r13;
	add.s64 	%rd12, %rd4, %rd11;
	st.global.u8 	[%rd12], %r17;
$L__BB0_2:
	ret;

}
	// .globl	_Z4blurPhS_jj
.visible .entry _Z4blurPhS_jj(
	.param .u64 .ptr .align 1 _Z4blurPhS_jj_param_0,
	.param .u64 .ptr .align 1 _Z4blurPhS_jj_param_1,
	.param .u32 _Z4blurPhS_jj_param_2,
	.param .u32 _Z4blurPhS_jj_param_3
)
{
	.reg .pred 	%p<68>;
	.reg .b32 	%r<187>;
	.reg .b32 	%f<4>;
	.reg .b64 	%rd<70>;

	ld.param.u64 	%rd2, [_Z4blurPhS_jj_param_0];
	ld.param.u64 	%rd3, [_Z4blurPhS_jj_param_1];
	ld.param.u32 	%r28, [_Z4blurPhS_jj_param_2];
	ld.param.u32 	%r29, [_Z4blurPhS_jj_param_3];
	mov.u32 	%r30, %ctaid.x;
	mov.u32 	%r31, %ntid.x;
	mov.u32 	%r32, %tid.x;
	mad.lo.s32 	%r1, %r30, %r31, %r32;
	mov.u32 	%r33, %ctaid.y;
	mov.u32 	%r34, %ntid.y;
	mov.u32 	%r35, %tid.y;
	mad.lo.s32 	%r2, %r33, %r34, %r35;
	setp.ge.u32 	%p1, %r2, %r28;
	setp.ge.u32 	%p2, %r1, %r29;
	or.pred  	%p3, %p1, %p2;
	@%p3 bra 	$L__BB1_4;
	cvta.to.global.u64 	%rd1, %rd2;
	add.s32 	%r3, %r2, -9;
	add.s32 	%r4, %r2, -8;
	add.s32 	%r5, %r2, -7;
	add.s32 	%r6, %r2, -6;
	add.s32 	%r7, %r2, -5;
	add.s32 	%r8, %r2, -4;
	add.s32 	%r9, %r2, -3;
	add.s32 	%r10, %r2, -2;
	add.s32 	%r11, %r2, -1;
	add.s32 	%r12, %r2, 3;
	add.s32 	%r13, %r2, 5;
	add.s32 	%r14, %r2, 6;
	add.s32 	%r15, %r2, 7;
	add.s32 	%r16, %r2, 8;
	add.s32 	%r38, %r1, -10;
	mad.lo.s32 	%r39, %r28, %r38, %r2;
	add.s32 	%r182, %r39, 10;
	mov.b32 	%r185, 0;
	mov.b32 	%r184, -10;
	mov.u32 	%r183, %r1;
	mov.u32 	%r186, %r185;
$L__BB1_2:
	add.s32 	%r40, %r2, 10;
	setp.lt.u32 	%p4, %r40, %r28;
	add.s32 	%r41, %r2, 9;
	setp.lt.u32 	%p5, %r41, %r28;
	setp.lt.u32 	%p6, %r16, %r28;
	setp.lt.u32 	%p7, %r15, %r28;
	setp.lt.u32 	%p8, %r14, %r28;
	setp.lt.u32 	%p9, %r13, %r28;
	add.s32 	%r42, %r2, 4;
	setp.lt.u32 	%p10, %r42, %r28;
	setp.lt.u32 	%p11, %r12, %r28;
	add.s32 	%r43, %r2, 2;
	setp.lt.u32 	%p12, %r43, %r28;
	add.s32 	%r44, %r2, 1;
	setp.lt.u32 	%p13, %r44, %r28;
	setp.lt.u32 	%p14, %r11, %r28;
	setp.lt.u32 	%p15, %r10, %r28;
	setp.lt.u32 	%p16, %r9, %r28;
	setp.lt.u32 	%p17, %r8, %r28;
	setp.lt.u32 	%p18, %r7, %r28;
	setp.lt.u32 	%p19, %r6, %r28;
	setp.lt.u32 	%p20, %r5, %r28;
	setp.lt.u32 	%p21, %r4, %r28;
	setp.lt.u32 	%p22, %r3, %r28;
	add.s32 	%r45, %r2, -10;
	setp.lt.u32 	%p23, %r45, %r28;
	add.s32 	%r46, %r183, -10;
	setp.lt.u32 	%p24, %r46, %r29;
	or.b32  	%r47, %r45, %r46;
	setp.gt.s32 	%p25, %r47, -1;
	and.pred  	%p26, %p23, %p24;
	and.pred  	%p27, %p26, %p25;
	selp.u32 	%r48, 1, 0, %p27;
	add.s32 	%r49, %r186, %r48;
	add.s32 	%r50, %r182, -20;
	cvt.u64.u32 	%rd4, %r50;
	selp.b64 	%rd5, %rd4, 0, %p27;
	add.s64 	%rd6, %rd1, %rd5;
	ld.global.u8 	%r51, [%rd6];
	selp.b32 	%r52, %r51, 0, %p27;
	add.s32 	%r53, %r52, %r185;
	or.b32  	%r54, %r3, %r46;
	setp.gt.s32 	%p28, %r54, -1;
	and.pred  	%p29, %p22, %p24;
	and.pred  	%p30, %p29, %p28;
	selp.u32 	%r55, 1, 0, %p30;
	add.s32 	%r56, %r49, %r55;
	add.s32 	%r57, %r182, -19;
	cvt.u64.u32 	%rd7, %r57;
	selp.b64 	%rd8, %rd7, 0, %p30;
	add.s64 	%rd9, %rd1, %rd8;
	ld.global.u8 	%r58, [%rd9];
	selp.b32 	%r59, %r58, 0, %p30;
	add.s32 	%r60, %r59, %r53;
	or.b32  	%r61, %r4, %r46;
	setp.gt.s32 	%p31, %r61, -1;
	and.pred  	%p32, %p21, %p24;
	and.pred  	%p33, %p32, %p31;
	selp.u32 	%r62, 1, 0, %p33;
	add.s32 	%r63, %r56, %r62;
	add.s32 	%r64, %r182, -18;
	cvt.u64.u32 	%rd10, %r64;
	selp.b64 	%rd11, %rd10, 0, %p33;
	add.s64 	%rd12, %rd1, %rd11;
	ld.global.u8 	%r65, [%rd12];
	selp.b32 	%r66, %r65, 0, %p33;
	add.s32 	%r67, %r66, %r60;
	or.b32  	%r68, %r5, %r46;
	setp.gt.s32 	%p34, %r68, -1;
	and.pred  	%p35, %p20, %p24;
	and.pred  	%p36, %p35, %p34;
	selp.u32 	%r69, 1, 0, %p36;
	add.s32 	%r70, %r63, %r69;
	add.s32 	%r71, %r182, -17;
	cvt.u64.u32 	%rd13, %r71;
	selp.b64 	%rd14, %rd13, 0, %p36;
	add.s64 	%rd15, %rd1, %rd14;
	ld.global.u8 	%r72, [%rd15];
	selp.b32 	%r73, %r72, 0, %p36;
	add.s32 	%r74, %r73, %r67;
	or.b32  	%r75, %r6, %r46;
	setp.gt.s32 	%p37, %r75, -1;
	and.pred  	%p38, %p19, %p24;
	and.pred  	%p39, %p38, %p37;
	selp.u32 	%r76, 1, 0, %p39;
	add.s32 	%r77, %r70, %r76;
	add.s32 	%r78, %r182, -16;
	cvt.u64.u32 	%rd16, %r78;
	selp.b64 	%rd17, %rd16, 0, %p39;
	add.s64 	%rd18, %rd1, %rd17;
	ld.global.u8 	%r79, [%rd18];
	selp.b32 	%r80, %r79, 0, %p39;
	add.s32 	%r81, %r80, %r74;
	or.b32  	%r82, %r7, %r46;
	setp.gt.s32 	%p40, %r82, -1;
	and.pred  	%p41, %p18, %p24;
	and.pred  	%p42, %p41, %p40;
	selp.u32 	%r83, 1, 0, %p42;
	add.s32 	%r84, %r77, %r83;
	add.s32 	%r85, %r182, -15;
	cvt.u64.u32 	%rd19, %r85;
	selp.b64 	%rd20, %rd19, 0, %p42;
	add.s64 	%rd21, %rd1, %rd20;
	ld.global.u8 	%r86, [%rd21];
	selp.b32 	%r87, %r86, 0, %p42;
	add.s32 	%r88, %r87, %r81;
	or.b32  	%r89, %r8, %r46;
	setp.gt.s32 	%p43, %r89, -1;
	and.pred  	%p44, %p17, %p24;
	and.pred  	%p45, %p44, %p43;
	selp.u32 	%r90, 1, 0, %p45;
	add.s32 	%r91, %r84, %r90;
	add.s32 	%r92, %r182, -14;
	cvt.u64.u32 	%rd22, %r92;
	selp.b64 	%rd23, %rd22, 0, %p45;
	add.s64 	%rd24, %rd1, %rd23;
	ld.global.u8 	%r93, [%rd24];
	selp.b32 	%r94, %r93, 0, %p45;
	add.s32 	%r95, %r94, %r88;
	or.b32  	%r96, %r9, %r46;
	setp.gt.s32 	%p46, %r96, -1;
	and.pred  	%p47, %p16, %p24;
	and.pred  	%p48, %p47, %p46;
	selp.u32 	%r97, 1, 0, %p48;
	add.s32 	%r98, %r91, %r97;
	add.s32 	%r99, %r182, -13;
	cvt.u64.u32 	%rd25, %r99;
	selp.b64 	%rd26, %rd25, 0, %p48;
	add.s64 	%rd27, %rd1, %rd26;
	ld.global.u8 	%r100, [%rd27];
	selp.b32 	%r101, %r100, 0, %p48;
	add.s32 	%r102, %r101, %r95;
	or.b32  	%r103, %r10, %r46;
	setp.gt.s32 	%p49, %r103, -1;
	and.pred  	%p50, %p15, %p24;
	and.pred  	%p51, %p50, %p49;
	selp.u32 	%r104, 1, 0, %p51;
	add.s32 	%r105, %r98, %r104;
	add.s32 	%r106, %r182, -12;
	cvt.u64.u32 	%rd28, %r106;
	selp.b64 	%rd29, %rd28, 0, %p51;
	add.s64 	%rd30, %rd1, %rd29;
	ld.global.u8 	%r107, [%rd30];
	selp.b32 	%r108, %r107, 0, %p51;
	add.s32 	%r109, %r108, %r102;
	or.b32  	%r110, %r11, %r46;
	setp.gt.s32 	%p52, %r110, -1;
	and.pred  	%p53, %p14, %p24;
	and.pred  	%p54, %p53, %p52;
	selp.u32 	%r111, 1, 0, %p54;
	add.s32 	%r112, %r105, %r111;
	add.s32 	%r113, %r182, -11;
	cvt.u64.u32 	%rd31, %r113;
	selp.b64 	%rd32, %rd31, 0, %p54;
	add.s64 	%rd33, %rd1, %rd32;
	ld.global.u8 	%r114, [%rd33];
	selp.b32 	%r115, %r114, 0, %p54;
	add.s32 	%r116, %r115, %r109;
	setp.gt.s32 	%p55, %r46, -1;
	and.pred  	%p56, %p55, %p24;
	selp.u32 	%r117, 1, 0, %p56;
	add.s32 	%r118, %r112, %r117;
	add.s32 	%r119, %r182, -10;
	cvt.u64.u32 	%rd34, %r119;
	selp.b64 	%rd35, %rd34, 0, %p56;
	add.s64 	%rd36, %rd1, %rd35;
	ld.global.u8 	%r120, [%rd36];
	selp.b32 	%r121, %r120, 0, %p56;
	add.s32 	%r122, %r121, %r116;
	and.pred  	%p57, %p56, %p13;
	selp.u32 	%r123, 1, 0, %p57;
	add.s32 	%r124, %r118, %r123;
	add.s32 	%r125, %r182, -9;
	cvt.u64.u32 	%rd37, %r125;
	selp.b64 	%rd38, %rd37, 0, %p57;
	add.s64 	%rd39, %rd1, %rd38;
	ld.global.u8 	%r126, [%rd39];
	selp.b32 	%r127, %r126, 0, %p57;
	add.s32 	%r128, %r127, %r122;
	and.pred  	%p58, %p56, %p12;
	selp.u32 	%r129, 1, 0, %p58;
	add.s32 	%r130, %r124, %r129;
	add.s32 	%r131, %r182, -8;
	cvt.u64.u32 	%rd40, %r131;
	selp.b64 	%rd41, %rd40, 0, %p58;
	add.s64 	%rd42, %rd1, %rd41;
	ld.global.u8 	%r132, [%rd42];
	selp.b32 	%r133, %r132, 0, %p58;
	add.s32 	%r134, %r133, %r128;
	and.pred  	%p59, %p56, %p11;
	selp.u32 	%r135, 1, 0, %p59;
	add.s32 	%r136, %r130, %r135;
	add.s32 	%r137, %r182, -7;
	cvt.u64.u32 	%rd43, %r137;
	selp.b64 	%rd44, %rd43, 0, %p59;
	add.s64 	%rd45, %rd1, %rd44;
	ld.global.u8 	%r138, [%rd45];
	selp.b32 	%r139, %r138, 0, %p59;
	add.s32 	%r140, %r139, %r134;
	and.pred  	%p60, %p56, %p10;
	selp.u32 	%r141, 1, 0, %p60;
	add.s32 	%r142, %r136, %r141;
	add.s32 	%r143, %r182, -6;
	cvt.u64.u32 	%rd46, %r143;
	selp.b64 	%rd47, %rd46, 0, %p60;
	add.s64 	%rd48, %rd1, %rd47;
	ld.global.u8 	%r144, [%rd48];
	selp.b32 	%r145, %r144, 0, %p60;
	add.s32 	%r146, %r145, %r140;
	and.pred  	%p61, %p56, %p9;
	selp.u32 	%r147, 1, 0, %p61;
	add.s32 	%r148, %r142, %r147;
	add.s32 	%r149, %r182, -5;
	cvt.u64.u32 	%rd49, %r149;
	selp.b64 	%rd50, %rd49, 0, %p61;
	add.s64 	%rd51, %rd1, %rd50;
	ld.global.u8 	%r150, [%rd51];
	selp.b32 	%r151, %r150, 0, %p61;
	add.s32 	%r152, %r151, %r146;
	and.pred  	%p62, %p56, %p8;
	selp.u32 	%r153, 1, 0, %p62;
	add.s32 	%r154, %r148, %r153;
	add.s32 	%r155, %r182, -4;
	cvt.u64.u32 	%rd52, %r155;
	selp.b64 	%rd53, %rd52, 0, %p62;
	add.s64 	%rd54, %rd1, %rd53;
	ld.global.u8 	%r156, [%rd54];
	selp.b32 	%r157, %r156, 0, %p62;
	add.s32 	%r158, %r157, %r152;
	and.pred  	%p63, %p56, %p7;
	selp.u32 	%r159, 1, 0, %p63;
	add.s32 	%r160, %r154, %r159;
	add.s32 	%r161, %r182, -3;
	cvt.u64.u32 	%rd55, %r161;
	selp.b64 	%rd56, %rd55, 0, %p63;
	add.s64 	%rd57, %rd1, %rd56;
	ld.global.u8 	%r162, [%rd57];
	selp.b32 	%r163, %r162, 0, %p63;
	add.s32 	%r164, %r163, %r158;
	and.pred  	%p64, %p56, %p6;
	selp.u32 	%r165, 1, 0, %p64;
	add.s32 	%r166, %r160, %r165;
	add.s32 	%r167, %r182, -2;
	cvt.u64.u32 	%rd58, %r167;
	selp.b64 	%rd59, %rd58, 0, %p64;
	add.s64 	%rd60, %rd1, %rd59;
	ld.global.u8 	%r168, [%rd60];
	selp.b32 	%r169, %r168, 0, %p64;
	add.s32 	%r170, %r169, %r164;
	and.pred  	%p65, %p56, %p5;
	selp.u32 	%r171, 1, 0, %p65;
	add.s32 	%r172, %r166, %r171;
	add.s32 	%r173, %r182, -1;
	cvt.u64.u32 	%rd61, %r173;
	selp.b64 	%rd62, %rd61, 0, %p65;
	add.s64 	%rd63, %rd1, %rd62;
	ld.global.u8 	%r174, [%rd63];
	selp.b32 	%r175, %r174, 0, %p65;
	add.s32 	%r176, %r175, %r170;
	and.pred  	%p66, %p56, %p4;
	selp.u32 	%r177, 1, 0, %p66;
	add.s32 	%r186, %r172, %r177;
	cvt.u64.u32 	%rd64, %r182;
	selp.b64 	%rd65, %rd64, 0, %p66;
	add.s64 	%rd66, %rd1, %rd65;
	ld.global.u8 	%r178, [%rd66];
	selp.b32 	%r179, %r178, 0, %p66;
	add.s32 	%r185, %r179, %r176;
	add.s32 	%r184, %r184, 1;
	add.s32 	%r183, %r183, 1;
	add.s32 	%r182, %r182, %r28;
	setp.ne.s32 	%p67, %r184, 11;
	@%p67 bra 	$L__BB1_2;
	cvt.rn.f32.s32 	%f1, %r185;
	cvt.rn.f32.s32 	%f2, %r186;
	div.rn.f32 	%f3, %f1, %f2;
	cvt.rzi.u32.f32 	%r180, %f3;
	mad.lo.s32 	%r181, %r28, %r1, %r2;
	cvt.u64.u32 	%rd67, %r181;
	cvta.to.global.u64 	%rd68, %rd3;
	add.s64 	%rd69, %rd68, %rd67;
	st.global.u8 	[%rd69], %r180;
$L__BB1_4:
	ret;

}


// ===== COMPILED SASS (sm_100) =====

	.target	sm_100

	.elftype	@"ET_EXEC"


//--------------------- .note.nv.tkinfo           --------------------------
	.section	.note.nv.tkinfo,"",@"SHT_NOTE"
	.sectionflags	@"SHF_NOTE_NV_TKINFO"
	.tkinfo
        /*0018*/ 	.word	0x00000002
        /*0030*/ 	.string	""
        /*0030*/ 	.string	"ptxas"
        /*0030*/ 	.string	"Cuda compilation tools, release 13.0, V13.0.88"
        /*0030*/ 	.string	"Build cuda_13.0.r13.0/compiler.36424714_0"
        /*0030*/ 	.string	"-arch sm_100 -m 64 "



//--------------------- .note.nv.cuinfo           --------------------------
	.section	.note.nv.cuinfo,"",@"SHT_NOTE"
	.sectionflags	@"SHF_NOTE_NV_CUINFO"
        /*0018*/ 	.short	0x0002
        /*001a*/ 	.short	0x0064
        /*001c*/ 	.short	0x0082
	.zero		2


//--------------------- .nv.info                  --------------------------
	.section	.nv.info,"",@"SHT_CUDA_INFO"
	.align	4


	//----- nvinfo : EIATTR_REGCOUNT
	.align		4
        /*0000*/ 	.byte	0x04, 0x2f
        /*0002*/ 	.short	(.L_1 - .L_0)
	.align		4
.L_0:
        /*0004*/ 	.word	index@(_Z8rgb2grayPhS_jj)
        /*0008*/ 	.word	0x0000000f


	//----- nvinfo : EIATTR_FRAME_SIZE
	.align		4
.L_1:
        /*000c*/ 	.byte	0x04, 0x11
        /*000e*/ 	.short	(.L_3 - .L_2)
	.align		4
.L_2:
        /*0010*/ 	.word	index@(_Z8rgb2grayPhS_jj)
        /*0014*/ 	.word	0x00000000


	//----- nvinfo : EIATTR_REGCOUNT
	.align		4
.L_3:
        /*0018*/ 	.byte	0x04, 0x2f
        /*001a*/ 	.short	(.L_5 - .L_4)
	.align		4
.L_4:
        /*001c*/ 	.word	index@(_Z4blurPhS_jj)
        /*0020*/ 	.word	0x00000025


	//----- nvinfo : EIATTR_FRAME_SIZE
	.align		4
.L_5:
        /*0024*/ 	.byte	0x04, 0x11
        /*0026*/ 	.short	(.L_7 - .L_6)
	.align		4
.L_6:
        /*0028*/ 	.word	index@($__internal_0_$__cuda_sm3x_div_rn_noftz_f32_slowpath)
        /*002c*/ 	.word	0x00000000


	//----- nvinfo : EIATTR_FRAME_SIZE
	.align		4
.L_7:
        /*0030*/ 	.byte	0x04, 0x11
        /*0032*/ 	.short	(.L_9 - .L_8)
	.align		4
.L_8:
        /*0034*/ 	.word	index@(_Z4blurPhS_jj)
        /*0038*/ 	.word	0x00000000


	//----- nvinfo : EIATTR_MIN_STACK_SIZE
	.align		4
.L_9:
        /*003c*/ 	.byte	0x04, 0x12
        /*003e*/ 	.short	(.L_11 - .L_10)
	.align		4
.L_10:
        /*0040*/ 	.word	index@(_Z4blurPhS_jj)
        /*0044*/ 	.word	0x00000000


	//----- nvinfo : EIATTR_MIN_STACK_SIZE
	.align		4
.L_11:
        /*0048*/ 	.byte	0x04, 0x12
        /*004a*/ 	.short	(.L_13 - .L_12)
	.align		4
.L_12:
        /*004c*/ 	.word	index@(_Z8rgb2grayPhS_jj)
        /*0050*/ 	.word	0x00000000
.L_13:


//--------------------- .nv.compat                --------------------------
	.section	.nv.compat,"",@"SHT_CUDA_COMPAT_INFO"
	.align	4
        /*0000*/ 	.byte	0x02, 0x09, 0x00, 0x00, 0x02, 0x02, 0x01, 0x00, 0x02, 0x05, 0x05, 0x00, 0x03, 0x07, 0x01, 0x01
        /*0010*/ 	.byte	0x02, 0x03, 0x00, 0x00, 0x02, 0x06, 0x01, 0x00, 0x04, 0x0b, 0x08, 0x00, 0x01, 0x00, 0x00, 0x00
        /*0020*/ 	.byte	0x00, 0x00, 0x00, 0x00


//--------------------- .nv.info._Z4blurPhS_jj    --------------------------
	.section	.nv.info._Z4blurPhS_jj,"",@"SHT_CUDA_INFO"
	.sectionflags	@""
	.align	4


	//----- nvinfo : EIATTR_CUDA_API_VERSION
	.align		4
        /*0000*/ 	.byte	0x04, 0x37
        /*0002*/ 	.short	(.L_15 - .L_14)
.L_14:
        /*0004*/ 	.word	0x00000082


	//----- nvinfo : EIATTR_KPARAM_INFO
	.align		4
.L_15:
        /*0008*/ 	.byte	0x04, 0x17
        /*000a*/ 	.short	(.L_17 - .L_16)
.L_16:
        /*000c*/ 	.word	0x00000000
        /*0010*/ 	.short	0x0003
        /*0012*/ 	.short	0x0014
        /*0014*/ 	.byte	0x00, 0xf0, 0x11, 0x00


	//----- nvinfo : EIATTR_KPARAM_INFO
	.align		4
.L_17:
        /*0018*/ 	.byte	0x04, 0x17
        /*001a*/ 	.short	(.L_19 - .L_18)
.L_18:
        /*001c*/ 	.word	0x00000000
        /*0020*/ 	.short	0x0002
        /*0022*/ 	.short	0x0010
        /*0024*/ 	.byte	0x00, 0xf0, 0x11, 0x00


	//----- nvinfo : EIATTR_KPARAM_INFO
	.align		4
.L_19:
        /*0028*/ 	.byte	0x04, 0x17
        /*002a*/ 	.short	(.L_21 - .L_20)
.L_20:
        /*002c*/ 	.word	0x00000000
        /*0030*/ 	.short	0x0001
        /*0032*/ 	.short	0x0008
        /*0034*/ 	.byte	0x00, 0xf5, 0x21, 0x00


	//----- nvinfo : EIATTR_KPARAM_INFO
	.align		4
.L_21:
        /*0038*/ 	.byte	0x04, 0x17
        /*003a*/ 	.short	(.L_23 - .L_22)
.L_22:
        /*003c*/ 	.word	0x00000000
        /*0040*/ 	.short	0x0000
        /*0042*/ 	.short	0x0000
        /*0044*/ 	.byte	0x00, 0xf5, 0x21, 0x00


	//----- nvinfo : EIATTR_SPARSE_MMA_MASK
	.align		4
.L_23:
        /*0048*/ 	.byte	0x03, 0x50
        /*004a*/ 	.short	0x0000


	//----- nvinfo : EIATTR_MAXREG_COUNT
	.align		4
        /*004c*/ 	.byte	0x03, 0x1b
        /*004e*/ 	.short	0x00ff


	//----- nvinfo : EIATTR_MERCURY_ISA_VERSION
	.align		4
        /*0050*/ 	.byte	0x03, 0x5f
        /*0052*/ 	.short	0x0101


	//----- nvinfo : EIATTR_VRC_CTA_INIT_COUNT
	.align		4
        /*0054*/ 	.byte	0x02, 0x4a
	.zero		1
	.zero		1


	//----- nvinfo : EIATTR_EXIT_INSTR_OFFSETS
	.align		4
        /*0058*/ 	.byte	0x04, 0x1c
        /*005a*/ 	.short	(.L_25 - .L_24)


	//   ....[0]....
.L_24:
        /*005c*/ 	.word	0x000000c0


	//   ....[1]....
        /*0060*/ 	.word	0x00001330


	//----- nvinfo : EIATTR_CRS_STACK_SIZE
	.align		4
.L_25:
        /*0064*/ 	.byte	0x04, 0x1e
        /*0066*/ 	.short	(.L_27 - .L_26)
.L_26:
        /*0068*/ 	.word	0x00000000


	//----- nvinfo : EIATTR_CBANK_PARAM_SIZE
	.align		4
.L_27:
        /*006c*/ 	.byte	0x03, 0x19
        /*006e*/ 	.short	0x0018


	//----- nvinfo : EIATTR_PARAM_CBANK
	.align		4
        /*0070*/ 	.byte	0x04, 0x0a
        /*0072*/ 	.short	(.L_29 - .L_28)
	.align		4
.L_28:
        /*0074*/ 	.word	index@(.nv.constant0._Z4blurPhS_jj)
        /*0078*/ 	.short	0x0380
        /*007a*/ 	.short	0x0018


	//----- nvinfo : EIATTR_SW_WAR
	.align		4
.L_29:
        /*007c*/ 	.byte	0x04, 0x36
        /*007e*/ 	.short	(.L_31 - .L_30)
.L_30:
        /*0080*/ 	.word	0x00000008
.L_31:


//--------------------- .nv.info._Z8rgb2grayPhS_jj --------------------------
	.section	.nv.info._Z8rgb2grayPhS_jj,"",@"SHT_CUDA_INFO"
	.sectionflags	@""
	.align	4


	//----- nvinfo : EIATTR_CUDA_API_VERSION
	.align		4
        /*0000*/ 	.byte	0x04, 0x37
        /*0002*/ 	.short	(.L_33 - .L_32)
.L_32:
        /*0004*/ 	.word	0x00000082


	//----- nvinfo : EIATTR_KPARAM_INFO
	.align		4
.L_33:
        /*0008*/ 	.byte	0x04, 0x17
        /*000a*/ 	.short	(.L_35 - .L_34)
.L_34:
        /*000c*/ 	.word	0x00000000
        /*0010*/ 	.short	0x0003
        /*0012*/ 	.short	0x0014
        /*0014*/ 	.byte	0x00, 0xf0, 0x11, 0x00


	//----- nvinfo : EIATTR_KPARAM_INFO
	.align		4
.L_35:
        /*0018*/ 	.byte	0x04, 0x17
        /*001a*/ 	.short	(.L_37 - .L_36)
.L_36:
        /*001c*/ 	.word	0x00000000
        /*0020*/ 	.short	0x0002
        /*0022*/ 	.short	0x0010
        /*0024*/ 	.byte	0x00, 0xf0, 0x11, 0x00


	//----- nvinfo : EIATTR_KPARAM_INFO
	.align		4
.L_37:
        /*0028*/ 	.byte	0x04, 0x17
        /*002a*/ 	.short	(.L_39 - .L_38)
.L_38:
        /*002c*/ 	.word	0x00000000
        /*0030*/ 	.short	0x0001
        /*0032*/ 	.short	0x0008
        /*0034*/ 	.byte	0x00, 0xf5, 0x21, 0x00


	//----- nvinfo : EIATTR_KPARAM_INFO
	.align		4
.L_39:
        /*0038*/ 	.byte	0x04, 0x17
        /*003a*/ 	.short	(.L_41 - .L_40)
.L_40:
        /*003c*/ 	.word	0x00000000
        /*0040*/ 	.short	0x0000
        /*0042*/ 	.short	0x0000
        /*0044*/ 	.byte	0x00, 0xf5, 0x21, 0x00


	//----- nvinfo : EIATTR_SPARSE_MMA_MASK
	.align		4
.L_41:
        /*0048*/ 	.byte	0x03, 0x50
        /*004a*/ 	.short	0x0000


	//----- nvinfo : EIATTR_MAXREG_COUNT
	.align		4
        /*004c*/ 	.byte	0x03, 0x1b
        /*004e*/ 	.short	0x00ff


	//----- nvinfo : EIATTR_MERCURY_ISA_VERSION
	.align		4
        /*0050*/ 	.byte	0x03, 0x5f
        /*0052*/ 	.short	0x0101


	//----- nvinfo : EIATTR_VRC_CTA_INIT_COUNT
	.align		4
        /*0054*/ 	.byte	0x02, 0x4a
	.zero		1
	.zero		1


	//----- nvinfo : EIATTR_EXIT_INSTR_OFFSETS
	.align		4
        /*0058*/ 	.byte	0x04, 0x1c
        /*005a*/ 	.short	(.L_43 - .L_42)


	//   ....[0]....
.L_42:
        /*005c*/ 	.word	0x000000c0


	//   ....[1]....
        /*0060*/ 	.word	0x000002c0


	//----- nvinfo : EIATTR_CBANK_PARAM_SIZE
	.align		4
.L_43:
        /*0064*/ 	.byte	0x03, 0x19
        /*0066*/ 	.short	0x0018


	//----- nvinfo : EIATTR_PARAM_CBANK
	.align		4
        /*0068*/ 	.byte	0x04, 0x0a
        /*006a*/ 	.short	(.L_45 - .L_44)
	.align		4
.L_44:
        /*006c*/ 	.word	index@(.nv.constant0._Z8rgb2grayPhS_jj)
        /*0070*/ 	.short	0x0380
        /*0072*/ 	.short	0x0018


	//----- nvinfo : EIATTR_SW_WAR
	.align		4
.L_45:
        /*0074*/ 	.byte	0x04, 0x36
        /*0076*/ 	.short	(.L_47 - .L_46)
.L_46:
        /*0078*/ 	.word	0x00000008
.L_47:


//--------------------- .nv.callgraph             --------------------------
	.section	.nv.callgraph,"",@"SHT_CUDA_CALLGRAPH"
	.align	4
	.sectionentsize	8
	.align		4
        /*0000*/ 	.word	0x00000000
	.align		4
        /*0004*/ 	.word	0xffffffff
	.align		4
        /*0008*/ 	.word	0x00000000
	.align		4
        /*000c*/ 	.word	0xfffffffe
	.align		4
        /*0010*/ 	.word	0x00000000
	.align		4
        /*0014*/ 	.word	0xfffffffd
	.align		4
        /*0018*/ 	.word	0x00000000
	.align		4
        /*001c*/ 	.word	0xfffffffc


//--------------------- .text._Z4blurPhS_jj       --------------------------
	.section	.text._Z4blurPhS_jj,"ax",@progbits
	.align	128
        .global         _Z4blurPhS_jj
        .type           _Z4blurPhS_jj,@function
        .size           _Z4blurPhS_jj,(.L_x_16 - _Z4blurPhS_jj)
        .other          _Z4blurPhS_jj,@"STO_CUDA_ENTRY STV_DEFAULT"
_Z4blurPhS_jj:
.text._Z4blurPhS_jj:
[----:B------:R-:W-:Y:S01]  /*0000*/  LDC R1, c[0x0][0x37c] ;  /* 0x0000df00ff017b82 */ /* 0x000fe20000000800 */
[----:B------:R-:W0:Y:S07]  /*0010*/  S2R R0, SR_TID.X ;  /* 0x0000000000007919 */ /* 0x000e2e0000002100 */
[----:B------:R-:W0:Y:S01]  /*0020*/  S2UR UR4, SR_CTAID.X ;  /* 0x00000000000479c3 */ /* 0x000e220000002500 */
[----:B------:R-:W1:Y:S01]  /*0030*/  LDCU.64 UR8, c[0x0][0x390] ;  /* 0x00007200ff0877ac */ /* 0x000e620008000a00 */
[----:B------:R-:W2:Y:S06]  /*0040*/  S2R R3, SR_TID.Y ;  /* 0x0000000000037919 */ /* 0x000eac0000002200 */
[----:B------:R-:W0:Y:S08]  /*0050*/  LDC R5, c[0x0][0x360] ;  /* 0x0000d800ff057b82 */ /* 0x000e300000000800 */
[----:B------:R-:W2:Y:S08]  /*0060*/  S2UR UR5, SR_CTAID.Y ;  /* 0x00000000000579c3 */ /* 0x000eb00000002600 */
[----:B------:R-:W2:Y:S01]  /*0070*/  LDC R4, c[0x0][0x364] ;  /* 0x0000d900ff047b82 */ /* 0x000ea20000000800 */
[----:B0-----:R-:W-:-:S05]  /*0080*/  IMAD R5, R5, UR4, R0 ;  /* 0x0000000405057c24 */ /* 0x001fca000f8e0200 */
[----:B-1----:R-:W-:Y:S01]  /*0090*/  ISETP.GE.U32.AND P0, PT, R5, UR9, PT ;  /* 0x0000000905007c0c */ /* 0x002fe2000bf06070 */
[----:B--2---:R-:W-:-:S05]  /*00a0*/  IMAD R4, R4, UR5, R3 ;  /* 0x0000000504047c24 */ /* 0x004fca000f8e0203 */
[----:B------:R-:W-:-:S13]  /*00b0*/  ISETP.GE.U32.OR P0, PT, R4, UR8, P0 ;  /* 0x0000000804007c0c */ /* 0x000fda0008706470 */
[----:B------:R-:W-:Y:S05]  /*00c0*/  @P0 EXIT ;  /* 0x000000000000094d */ /* 0x000fea0003800000 */
[----:B------:R-:W-:Y:S01]  /*00d0*/  VIADD R3, R5, 0xfffffff6 ;  /* 0xfffffff605037836 */ /* 0x000fe20000000000 */
[----:B------:R-:W0:Y:S01]  /*00e0*/  LDCU.64 UR6, c[0x0][0x358] ;  /* 0x00006b00ff0677ac */ /* 0x000e220008000a00 */
[C---:B------:R-:W-:Y:S02]  /*00f0*/  VIADD R0, R4.reuse, 0xfffffffe ;  /* 0xfffffffe04007836 */ /* 0x040fe40000000000 */
[----:B------:R-:W-:Y:S01]  /*0100*/  IMAD R3, R3, UR8, R4 ;  /* 0x0000000803037c24 */ /* 0x000fe2000f8e0204 */
[----:B------:R-:W1:Y:S01]  /*0110*/  LDCU.64 UR10, c[0x0][0x380] ;  /* 0x00007000ff0a77ac */ /* 0x000e620008000a00 */
[C---:B------:R-:W-:Y:S02]  /*0120*/  VIADD R16, R4.reuse, 0xffffffff ;  /* 0xffffffff04107836 */ /* 0x040fe40000000000 */
[C---:B------:R-:W-:Y:S01]  /*0130*/  VIADD R22, R4.reuse, 0x3 ;  /* 0x0000000304167836 */ /* 0x040fe20000000000 */
[----:B------:R-:W-:Y:S01]  /*0140*/  UMOV UR4, 0xfffffff6 ;  /* 0xfffffff600047882 */ /* 0x000fe20000000000 */
[----:B------:R-:W-:-:S02]  /*0150*/  VIADD R23, R4, 0x5 ;  /* 0x0000000504177836 */ /* 0x000fc40000000000 */
[C---:B------:R-:W-:Y:S02]  /*0160*/  VIADD R24, R4.reuse, 0x6 ;  /* 0x0000000604187836 */ /* 0x040fe40000000000 */
[C---:B------:R-:W-:Y:S02]  /*0170*/  VIADD R25, R4.reuse, 0x7 ;  /* 0x0000000704197836 */ /* 0x040fe40000000000 */
[----:B------:R-:W-:Y:S02]  /*0180*/  VIADD R26, R4, 0x8 ;  /* 0x00000008041a7836 */ /* 0x000fe40000000000 */
[----:B------:R-:W-:Y:S02]  /*0190*/  IMAD.MOV.U32 R19, RZ, RZ, RZ ;  /* 0x000000ffff137224 */ /* 0x000fe400078e00ff */
[----:B------:R-:W-:Y:S02]  /*01a0*/  IMAD.MOV.U32 R18, RZ, RZ, R5 ;  /* 0x000000ffff127224 */ /* 0x000fe400078e0005 */
[----:B------:R-:W-:-:S02]  /*01b0*/  IMAD.MOV.U32 R7, RZ, RZ, RZ ;  /* 0x000000ffff077224 */ /* 0x000fc400078e00ff */
[----:B01----:R-:W-:-:S07]  /*01c0*/  VIADD R17, R3, 0xa ;  /* 0x0000000a03117836 */ /* 0x003fce0000000000 */
.L_x_0:
[----:B------:R-:W-:Y:S02]  /*01d0*/  VIADD R33, R18, 0xfffffff6 ;  /* 0xfffffff612217836 */ /* 0x000fe40000000000 */
[C---:B------:R-:W-:Y:S02]  /*01e0*/  VIADD R2, R4.reuse, 0xfffffff6 ;  /* 0xfffffff604027836 */ /* 0x040fe40000000000 */
[C---:B------:R-:W-:Y:S01]  /*01f0*/  VIADD R6, R4.reuse, 0xfffffff7 ;  /* 0xfffffff704067836 */ /* 0x040fe20000000000 */
[----:B------:R-:W-:Y:S01]  /*0200*/  ISETP.GE.U32.AND P0, PT, R33, UR9, PT ;  /* 0x0000000921007c0c */ /* 0x000fe2000bf06070 */
[----:B------:R-:W-:Y:S01]  /*0210*/  VIADD R8, R4, 0xfffffff8 ;  /* 0xfffffff804087836 */ /* 0x000fe20000000000 */
[C---:B------:R-:W-:Y:S02]  /*0220*/  LOP3.LUT R3, R2.reuse, R33, RZ, 0xfc, !PT ;  /* 0x0000002102037212 */ /* 0x040fe400078efcff */
[----:B------:R-:W-:Y:S01]  /*0230*/  ISETP.LT.U32.AND P3, PT, R2, UR8, !P0 ;  /* 0x0000000802007c0c */ /* 0x000fe2000c761070 */
[----:B------:R-:W-:Y:S01]  /*0240*/  VIADD R2, R17, 0xffffffec ;  /* 0xffffffec11027836 */ /* 0x000fe20000000000 */
[----:B------:R-:W-:-:S02]  /*0250*/  ISETP.LT.U32.AND P2, PT, R6, UR8, !P0 ;  /* 0x0000000806007c0c */ /* 0x000fc4000c741070 */
[----:B------:R-:W-:Y:S02]  /*0260*/  ISETP.GT.AND P3, PT, R3, -0x1, P3 ;  /* 0xffffffff0300780c */ /* 0x000fe40001f64270 */
[-C--:B------:R-:W-:Y:S02]  /*0270*/  LOP3.LUT R6, R6, R33.reuse, RZ, 0xfc, !PT ;  /* 0x0000002106067212 */ /* 0x080fe400078efcff */
[C---:B------:R-:W-:Y:S02]  /*0280*/  ISETP.LT.U32.AND P1, PT, R8.reuse, UR8, !P0 ;  /* 0x0000000808007c0c */ /* 0x040fe4000c721070 */
[----:B------:R-:W-:Y:S02]  /*0290*/  LOP3.LUT R8, R8, R33, RZ, 0xfc, !PT ;  /* 0x0000002108087212 */ /* 0x000fe400078efcff */
[----:B------:R-:W-:Y:S02]  /*02a0*/  SEL R2, R2, RZ, P3 ;  /* 0x000000ff02027207 */ /* 0x000fe40001800000 */
[----:B------:R-:W-:Y:S01]  /*02b0*/  ISETP.GT.AND P2, PT, R6, -0x1, P2 ;  /* 0xffffffff0600780c */ /* 0x000fe20001744270 */
[C---:B------:R-:W-:Y:S01]  /*02c0*/  VIADD R6, R17.reuse, 0xffffffed ;  /* 0xffffffed11067836 */ /* 0x040fe20000000000 */
[----:B------:R-:W-:Y:S01]  /*02d0*/  ISETP.GT.AND P1, PT, R8, -0x1, P1 ;  /* 0xffffffff0800780c */ /* 0x000fe20000f24270 */
[----:B------:R-:W-:Y:S01]  /*02e0*/  VIADD R8, R17, 0xffffffee ;  /* 0xffffffee11087836 */ /* 0x000fe20000000000 */
[----:B------:R-:W-:-:S02]  /*02f0*/  IADD3 R2, P4, PT, R2, UR10, RZ ;  /* 0x0000000a02027c10 */ /* 0x000fc4000ff9e0ff */
[----:B------:R-:W-:Y:S02]  /*0300*/  SEL R6, R6, RZ, P2 ;  /* 0x000000ff06067207 */ /* 0x000fe40001000000 */
[----:B------:R-:W-:Y:S01]  /*0310*/  SEL R20, R8, RZ, P1 ;  /* 0x000000ff08147207 */ /* 0x000fe20000800000 */
[----:B------:R-:W-:Y:S01]  /*0320*/  IMAD.X R3, RZ, RZ, UR11, P4 ;  /* 0x0000000bff037e24 */ /* 0x000fe2000a0e06ff */
[----:B------:R-:W-:Y:S02]  /*0330*/  IADD3 R8, P4, PT, R6, UR10, RZ ;  /* 0x0000000a06087c10 */ /* 0x000fe4000ff9e0ff */
[----:B------:R-:W-:Y:S02]  /*0340*/  IADD3 R20, P5, PT, R20, UR10, RZ ;  /* 0x0000000a14147c10 */ /* 0x000fe4000ffbe0ff */
[----:B------:R-:W2:Y:S01]  /*0350*/  LDG.E.U8 R2, desc[UR6][R2.64] ;  /* 0x0000000602027981 */ /* 0x000ea2000c1e1100 */
[----:B------:R-:W-:Y:S02]  /*0360*/  IMAD.X R9, RZ, RZ, UR11, P4 ;  /* 0x0000000bff097e24 */ /* 0x000fe4000a0e06ff */
[----:B------:R-:W-:-:S03]  /*0370*/  IMAD.X R21, RZ, RZ, UR11, P5 ;  /* 0x0000000bff157e24 */ /* 0x000fc6000a8e06ff */
[----:B------:R0:W3:Y:S04]  /*0380*/  LDG.E.U8 R6, desc[UR6][R8.64] ;  /* 0x0000000608067981 */ /* 0x0000e8000c1e1100 */
[----:B------:R-:W4:Y:S01]  /*0390*/  LDG.E.U8 R20, desc[UR6][R20.64] ;  /* 0x0000000614147981 */ /* 0x000f22000c1e1100 */
[----:B------:R-:W-:Y:S02]  /*03a0*/  VIADD R12, R4, 0xfffffff9 ;  /* 0xfffffff9040c7836 */ /* 0x000fe40000000000 */
[----:B------:R-:W-:Y:S02]  /*03b0*/  VIADD R10, R7, 0x1 ;  /* 0x00000001070a7836 */ /* 0x000fe40000000000 */
[----:B------:R-:W-:Y:S01]  /*03c0*/  @!P3 IMAD.MOV R10, RZ, RZ, R7 ;  /* 0x000000ffff0ab224 */ /* 0x000fe200078e0207 */
[----:B------:R-:W-:Y:S01]  /*03d0*/  ISETP.LT.U32.AND P6, PT, R12, UR8, !P0 ;  /* 0x000000080c007c0c */ /* 0x000fe2000c7c1070 */
[----:B0-----:R-:W-:Y:S01]  /*03e0*/  VIADD R8, R4, 0xfffffffb ;  /* 0xfffffffb04087836 */ /* 0x001fe20000000000 */
[----:B------:R-:W-:Y:S01]  /*03f0*/  LOP3.LUT R7, R12, R33, RZ, 0xfc, !PT ;  /* 0x000000210c077212 */ /* 0x000fe200078efcff */
[----:B------:R-:W-:-:S02]  /*0400*/  VIADD R12, R4, 0xfffffffa ;  /* 0xfffffffa040c7836 */ /* 0x000fc40000000000 */
[----:B------:R-:W-:Y:S01]  /*0410*/  VIADD R3, R10, 0x1 ;  /* 0x000000010a037836 */ /* 0x000fe20000000000 */
[----:B------:R-:W-:Y:S01]  /*0420*/  ISETP.GT.AND P6, PT, R7, -0x1, P6 ;  /* 0xffffffff0700780c */ /* 0x000fe200037c4270 */
[----:B------:R-:W-:Y:S01]  /*0430*/  @!P2 IMAD.MOV R3, RZ, RZ, R10 ;  /* 0x000000ffff03a224 */ /* 0x000fe200078e020a */
[----:B------:R-:W-:Y:S01]  /*0440*/  ISETP.LT.U32.AND P5, PT, R12, UR8, !P0 ;  /* 0x000000080c007c0c */ /* 0x000fe2000c7a1070 */
[----:B------:R-:W-:Y:S01]  /*0450*/  VIADD R10, R4, 0xfffffffc ;  /* 0xfffffffc040a7836 */ /* 0x000fe20000000000 */
[-C--:B------:R-:W-:Y:S01]  /*0460*/  LOP3.LUT R7, R12, R33.reuse, RZ, 0xfc, !PT ;  /* 0x000000210c077212 */ /* 0x080fe200078efcff */
[----:B------:R-:W-:Y:S01]  /*0470*/  VIADD R32, R3, 0x1 ;  /* 0x0000000103207836 */ /* 0x000fe20000000000 */
[C---:B------:R-:W-:Y:S01]  /*0480*/  ISETP.LT.U32.AND P4, PT, R8.reuse, UR8, !P0 ;  /* 0x0000000808007c0c */ /* 0x040fe2000c781070 */
[----:B------:R-:W-:Y:S01]  /*0490*/  @!P1 IMAD.MOV R32, RZ, RZ, R3 ;  /* 0x000000ffff209224 */ /* 0x000fe200078e0203 */
[----:B------:R-:W-:Y:S01]  /*04a0*/  ISETP.GT.AND P5, PT, R7, -0x1, P5 ;  /* 0xffffffff0700780c */ /* 0x000fe20002fa4270 */
[C---:B------:R-:W-:Y:S01]  /*04b0*/  VIADD R7, R17.reuse, 0xffffffef ;  /* 0xffffffef11077836 */ /* 0x040fe20000000000 */
[-C--:B------:R-:W-:Y:S01]  /*04c0*/  LOP3.LUT R8, R8, R33.reuse, RZ, 0xfc, !PT ;  /* 0x0000002108087212 */ /* 0x080fe200078efcff */
[C---:B------:R-:W-:Y:S01]  /*04d0*/  VIADD R11, R17.reuse, 0xfffffff2 ;  /* 0xfffffff2110b7836 */ /* 0x040fe20000000000 */
[----:B------:R-:W-:Y:S01]  /*04e0*/  LOP3.LUT R9, R10, R33, RZ, 0xfc, !PT ;  /* 0x000000210a097212 */ /* 0x000fe200078efcff */
[----:B------:R-:W-:Y:S01]  /*04f0*/  VIADD R3, R17, 0xfffffff6 ;  /* 0xfffffff611037836 */ /* 0x000fe20000000000 */
[----:B------:R-:W-:-:S02]  /*0500*/  SEL R14, R7, RZ, P6 ;  /* 0x000000ff070e7207 */ /* 0x000fc40003000000 */
[----:B------:R-:W-:Y:S01]  /*0510*/  ISETP.GT.AND P4, PT, R8, -0x1, P4 ;  /* 0xffffffff0800780c */ /* 0x000fe20002784270 */
[----:B------:R-:W-:Y:S01]  /*0520*/  VIADD R8, R17, 0xfffffff0 ;  /* 0xfffffff011087836 */ /* 0x000fe20000000000 */
[----:B------:R-:W-:Y:S02]  /*0530*/  P2R R29, PR, RZ, 0x20 ;  /* 0x00000020ff1d7803 */ /* 0x000fe40000000000 */
[----:B------:R-:W-:Y:S02]  /*0540*/  P2R R30, PR, RZ, 0x10 ;  /* 0x00000010ff1e7803 */ /* 0x000fe40000000000 */
[----:B------:R-:W-:Y:S02]  /*0550*/  SEL R8, R8, RZ, P5 ;  /* 0x000000ff08087207 */ /* 0x000fe40002800000 */
[----:B------:R-:W-:Y:S02]  /*0560*/  LOP3.LUT R28, R0, R33, RZ, 0xfc, !PT ;  /* 0x00000021001c7212 */ /* 0x000fe400078efcff */
[----:B--2---:R-:W-:-:S02]  /*0570*/  SEL R2, R2, RZ, P3 ;  /* 0x000000ff02027207 */ /* 0x004fc40001800000 */
[----:B------:R-:W-:Y:S02]  /*0580*/  ISETP.LT.U32.AND P3, PT, R10, UR8, !P0 ;  /* 0x000000080a007c0c */ /* 0x000fe4000c761070 */
[----:B---3--:R-:W-:Y:S02]  /*0590*/  SEL R7, R6, RZ, P2 ;  /* 0x000000ff06077207 */ /* 0x008fe40001000000 */
[----:B------:R-:W-:Y:S02]  /*05a0*/  IADD3 R14, P2, PT, R14, UR10, RZ ;  /* 0x0000000a0e0e7c10 */ /* 0x000fe4000ff5e0ff */
[----:B------:R-:W-:Y:S01]  /*05b0*/  ISETP.GT.AND P3, PT, R9, -0x1, P3 ;  /* 0xffffffff0900780c */ /* 0x000fe20001f64270 */
[----:B------:R-:W-:Y:S01]  /*05c0*/  VIADD R9, R17, 0xfffffff1 ;  /* 0xfffffff111097836 */ /* 0x000fe20000000000 */
[----:B----4-:R-:W-:Y:S01]  /*05d0*/  SEL R20, R20, RZ, P1 ;  /* 0x000000ff14147207 */ /* 0x010fe20000800000 */
[----:B------:R-:W-:Y:S01]  /*05e0*/  IMAD.X R15, RZ, RZ, UR11, P2 ;  /* 0x0000000bff0f7e24 */ /* 0x000fe200090e06ff */
[----:B------:R-:W-:Y:S01]  /*05f0*/  IADD3 R10, P1, PT, R8, UR10, RZ ;  /* 0x0000000a080a7c10 */ /* 0x000fe2000ff3e0ff */
[----:B------:R-:W-:Y:S01]  /*0600*/  VIADD R8, R4, 0xfffffffd ;  /* 0xfffffffd04087836 */ /* 0x000fe20000000000 */
[----:B------:R-:W-:-:S02]  /*0610*/  SEL R9, R9, RZ, P4 ;  /* 0x000000ff09097207 */ /* 0x000fc40002000000 */
[----:B------:R0:W2:Y:S01]  /*0620*/  LDG.E.U8 R21, desc[UR6][R14.64] ;  /* 0x000000060e157981 */ /* 0x0000a2000c1e1100 */
[----:B------:R-:W-:Y:S01]  /*0630*/  SEL R6, R11, RZ, P3 ;  /* 0x000000ff0b067207 */ /* 0x000fe20001800000 */
[----:B------:R-:W-:Y:S01]  /*0640*/  IMAD.X R11, RZ, RZ, UR11, P1 ;  /* 0x0000000bff0b7e24 */ /* 0x000fe200088e06ff */
[----:B------:R-:W-:Y:S02]  /*0650*/  IADD3 R12, P2, PT, R9, UR10, RZ ;  /* 0x0000000a090c7c10 */ /* 0x000fe4000ff5e0ff */
[C---:B------:R-:W-:Y:S02]  /*0660*/  ISETP.LT.U32.AND P5, PT, R8.reuse, UR8, !P0 ;  /* 0x0000000808007c0c */ /* 0x040fe4000c7a1070 */
[----:B------:R-:W-:Y:S01]  /*0670*/  ISETP.GT.AND P1, PT, R33, -0x1, !P0 ;  /* 0xffffffff2100780c */ /* 0x000fe20004724270 */
[----:B------:R-:W-:Y:S01]  /*0680*/  IMAD.X R13, RZ, RZ, UR11, P2 ;  /* 0x0000000bff0d7e24 */ /* 0x000fe200090e06ff */
[----:B------:R-:W-:Y:S01]  /*0690*/  LOP3.LUT R8, R8, R33, RZ, 0xfc, !PT ;  /* 0x0000002108087212 */ /* 0x000fe200078efcff */
[----:B------:R1:W3:Y:S01]  /*06a0*/  LDG.E.U8 R27, desc[UR6][R10.64] ;  /* 0x000000060a1b7981 */ /* 0x0002e2000c1e1100 */
[----:B------:R-:W-:-:S02]  /*06b0*/  IADD3 R6, P2, PT, R6, UR10, RZ ;  /* 0x0000000a06067c10 */ /* 0x000fc4000ff5e0ff */
[----:B------:R-:W-:Y:S01]  /*06c0*/  SEL R3, R3, RZ, P1 ;  /* 0x000000ff03037207 */ /* 0x000fe20000800000 */
[----:B------:R-:W4:Y:S01]  /*06d0*/  LDG.E.U8 R12, desc[UR6][R12.64] ;  /* 0x000000060c0c7981 */ /* 0x000f22000c1e1100 */
[----:B------:R-:W-:Y:S01]  /*06e0*/  ISETP.GT.AND P5, PT, R8, -0x1, P5 ;  /* 0xffffffff0800780c */ /* 0x000fe20002fa4270 */
[----:B------:R-:W-:Y:S01]  /*06f0*/  VIADD R8, R17, 0xfffffff3 ;  /* 0xfffffff311087836 */ /* 0x000fe20000000000 */
[----:B------:R-:W-:Y:S01]  /*0700*/  IADD3 R19, PT, PT, R7, R2, R19 ;  /* 0x0000000207137210 */ /* 0x000fe20007ffe013 */
[----:B------:R-:W-:Y:S01]  /*0710*/  IMAD.X R7, RZ, RZ, UR11, P2 ;  /* 0x0000000bff077e24 */ /* 0x000fe200090e06ff */
[----:B------:R-:W-:Y:S02]  /*0720*/  ISETP.LT.U32.AND P4, PT, R0, UR8, !P0 ;  /* 0x0000000800007c0c */ /* 0x000fe4000c781070 */
[----:B------:R-:W-:Y:S02]  /*0730*/  IADD3 R2, P2, PT, R3, UR10, RZ ;  /* 0x0000000a03027c10 */ /* 0x000fe4000ff5e0ff */
[----:B------:R-:W-:-:S02]  /*0740*/  SEL R8, R8, RZ, P5 ;  /* 0x000000ff08087207 */ /* 0x000fc40002800000 */
[----:B------:R-:W-:Y:S01]  /*0750*/  ISETP.GT.AND P4, PT, R28, -0x1, P4 ;  /* 0xffffffff1c00780c */ /* 0x000fe20002784270 */
[----:B------:R-:W-:Y:S01]  /*0760*/  VIADD R28, R17, 0xfffffff4 ;  /* 0xfffffff4111c7836 */ /* 0x000fe20000000000 */
[----:B------:R-:W-:Y:S01]  /*0770*/  P2R R31, PR, RZ, 0x8 ;  /* 0x00000008ff1f7803 */ /* 0x000fe20000000000 */
[----:B------:R-:W-:Y:S01]  /*0780*/  IMAD.X R3, RZ, RZ, UR11, P2 ;  /* 0x0000000bff037e24 */ /* 0x000fe200090e06ff */
[----:B------:R-:W-:Y:S02]  /*0790*/  IADD3 R8, P2, PT, R8, UR10, RZ ;  /* 0x0000000a08087c10 */ /* 0x000fe4000ff5e0ff */
[----:B------:R-:W-:Y:S02]  /*07a0*/  SEL R28, R28, RZ, P4 ;  /* 0x000000ff1c1c7207 */ /* 0x000fe40002000000 */
[----:B------:R-:W-:Y:S01]  /*07b0*/  ISETP.LT.U32.AND P3, PT, R16, UR8, !P0 ;  /* 0x0000000810007c0c */ /* 0x000fe2000c761070 */
[----:B------:R-:W-:Y:S01]  /*07c0*/  IMAD.X R9, RZ, RZ, UR11, P2 ;  /* 0x0000000bff097e24 */ /* 0x000fe200090e06ff */
[----:B0-----:R-:W-:-:S02]  /*07d0*/  IADD3 R14, P2, PT, R28, UR10, RZ ;  /* 0x0000000a1c0e7c10 */ /* 0x001fc4000ff5e0ff */
[----:B------:R-:W-:Y:S01]  /*07e0*/  LOP3.LUT R33, R16, R33, RZ, 0xfc, !PT ;  /* 0x0000002110217212 */ /* 0x000fe200078efcff */
[----:B-1----:R-:W-:Y:S01]  /*07f0*/  VIADD R11, R17, 0xfffffff5 ;  /* 0xfffffff5110b7836 */ /* 0x002fe20000000000 */
[----:B------:R-:W-:Y:S01]  /*0800*/  ISETP.NE.AND P0, PT, R29, RZ, PT ;  /* 0x000000ff1d00720c */ /* 0x000fe20003f05270 */
[----:B------:R-:W-:Y:S01]  /*0810*/  IMAD.X R15, RZ, RZ, UR11, P2 ;  /* 0x0000000bff0f7e24 */ /* 0x000fe200090e06ff */
[----:B------:R-:W-:Y:S01]  /*0820*/  ISETP.NE.AND P2, PT, R30, RZ, PT ;  /* 0x000000ff1e00720c */ /* 0x000fe20003f45270 */
[----:B------:R-:W-:Y:S01]  /*0830*/  VIADD R10, R32, 0x1 ;  /* 0x00000001200a7836 */ /* 0x000fe20000000000 */
[----:B------:R-:W-:Y:S01]  /*0840*/  ISETP.GT.AND P3, PT, R33, -0x1, P3 ;  /* 0xffffffff2100780c */ /* 0x000fe20001f64270 */
[----:B------:R-:W-:Y:S01]  /*0850*/  @!P6 IMAD.MOV R10, RZ, RZ, R32 ;  /* 0x000000ffff0ae224 */ /* 0x000fe200078e0220 */
[----:B------:R0:W5:Y:S02]  /*0860*/  LDG.E.U8 R28, desc[UR6][R6.64] ;  /* 0x00000006061c7981 */ /* 0x000164000c1e1100 */
[----:B------:R-:W-:Y:S01]  /*0870*/  SEL R11, R11, RZ, P3 ;  /* 0x000000ff0b0b7207 */ /* 0x000fe20001800000 */
[----:B------:R-:W-:Y:S01]  /*0880*/  VIADD R32, R10, 0x1 ;  /* 0x000000010a207836 */ /* 0x000fe20000000000 */
[----:B------:R1:W5:Y:S03]  /*0890*/  LDG.E.U8 R13, desc[UR6][R8.64] ;  /* 0x00000006080d7981 */ /* 0x000366000c1e1100 */
[----:B------:R-:W-:Y:S01]  /*08a0*/  @!P0 IMAD.MOV R32, RZ, RZ, R10 ;  /* 0x000000ffff208224 */ /* 0x000fe200078e020a */
[----:B------:R-:W-:Y:S01]  /*08b0*/  IADD3 R10, P0, PT, R11, UR10, RZ ;  /* 0x0000000a0b0a7c10 */ /* 0x000fe2000ff1e0ff */
[----:B------:R1:W5:Y:S01]  /*08c0*/  LDG.E.U8 R2, desc[UR6][R2.64] ;  /* 0x0000000602027981 */ /* 0x000362000c1e1100 */
[----:B0-----:R-:W-:-:S02]  /*08d0*/  VIADD R6, R4, 0x1 ;  /* 0x0000000104067836 */ /* 0x001fc40000000000 */
[----:B------:R-:W-:Y:S01]  /*08e0*/  VIADD R7, R32, 0x1 ;  /* 0x0000000120077836 */ /* 0x000fe20000000000 */
[----:B------:R-:W5:Y:S01]  /*08f0*/  LDG.E.U8 R14, desc[UR6][R14.64] ;  /* 0x000000060e0e7981 */ /* 0x000f62000c1e1100 */
[----:B------:R-:W-:Y:S02]  /*0900*/  @!P2 IMAD.MOV R7, RZ, RZ, R32 ;  /* 0x000000ffff07a224 */ /* 0x000fe400078e0220 */
[----:B------:R-:W-:Y:S01]  /*0910*/  IMAD.X R11, RZ, RZ, UR11, P0 ;  /* 0x0000000bff0b7e24 */ /* 0x000fe200080e06ff */
[----:B------:R-:W-:Y:S01]  /*0920*/  ISETP.LT.U32.AND P0, PT, R6, UR8, P1 ;  /* 0x0000000806007c0c */ /* 0x000fe20008f01070 */
[----:B------:R-:W-:-:S05]  /*0930*/  VIADD R32, R17, 0xfffffff7 ;  /* 0xfffffff711207836 */ /* 0x000fca0000000000 */
[----:B------:R-:W-:Y:S01]  /*0940*/  SEL R6, R32, RZ, P0 ;  /* 0x000000ff20067207 */ /* 0x000fe20000000000 */
[----:B------:R-:W-:Y:S01]  /*0950*/  VIADD R33, R7, 0x1 ;  /* 0x0000000107217836 */ /* 0x000fe20000000000 */
[----:B------:R-:W-:Y:S01]  /*0960*/  P2R R32, PR, RZ, 0x1 ;  /* 0x00000001ff207803 */ /* 0x000fe20000000000 */
[----:B-1----:R-:W-:Y:S01]  /*0970*/  VIADD R8, R4, 0x2 ;  /* 0x0000000204087836 */ /* 0x002fe20000000000 */
[----:B------:R-:W-:Y:S01]  /*0980*/  ISETP.NE.AND P0, PT, R31, RZ, PT ;  /* 0x000000ff1f00720c */ /* 0x000fe20003f05270 */
[----:B------:R-:W-:Y:S01]  /*0990*/  VIADD R3, R17, 0xfffffff9 ;  /* 0xfffffff911037836 */ /* 0x000fe20000000000 */
[----:B------:R-:W-:Y:S01]  /*09a0*/  IADD3 R6, P2, PT, R6, UR10, RZ ;  /* 0x0000000a06067c10 */ /* 0x000fe2000ff5e0ff */
[----:B------:R0:W5:Y:S01]  /*09b0*/  LDG.E.U8 R15, desc[UR6][R10.64] ;  /* 0x000000060a0f7981 */ /* 0x000162000c1e1100 */
[----:B------:R-:W-:-:S09]  /*09c0*/  P2R R31, PR, RZ, 0x1 ;  /* 0x00000001ff1f7803 */ /* 0x000fd20000000000 */
[----:B------:R-:W-:Y:S02]  /*09d0*/  @!P0 IMAD.MOV R33, RZ, RZ, R7 ;  /* 0x000000ffff218224 */ /* 0x000fe400078e0207 */
[----:B------:R-:W-:Y:S02]  /*09e0*/  IMAD.X R7, RZ, RZ, UR11, P2 ;  /* 0x0000000bff077e24 */ /* 0x000fe400090e06ff */
[----:B------:R-:W-:Y:S02]  /*09f0*/  VIADD R9, R33, 0x1 ;  /* 0x0000000121097836 */ /* 0x000fe40000000000 */
[----:B------:R-:W-:Y:S01]  /*0a00*/  @!P5 IMAD.MOV R9, RZ, RZ, R33 ;  /* 0x000000ffff09d224 */ /* 0x000fe200078e0221 */
[----:B------:R-:W-:Y:S01]  /*0a10*/  ISETP.LT.U32.AND P2, PT, R8, UR8, P1 ;  /* 0x0000000808007c0c */ /* 0x000fe20008f41070 */
[----:B------:R-:W-:Y:S01]  /*0a20*/  VIADD R33, R17, 0xfffffff8 ;  /* 0xfffffff811217836 */ /* 0x000fe20000000000 */
[----:B------:R-:W-:Y:S01]  /*0a30*/  ISETP.NE.AND P0, PT, R30, RZ, PT ;  /* 0x000000ff1e00720c */ /* 0x000fe20003f05270 */
[----:B------:R5:W5:Y:S03]  /*0a40*/  LDG.E.U8 R6, desc[UR6][R6.64] ;  /* 0x0000000606067981 */ /* 0x000b66000c1e1100 */
[----:B------:R-:W-:Y:S01]  /*0a50*/  SEL R8, R33, RZ, P2 ;  /* 0x000000ff21087207 */ /* 0x000fe20001000000 */
[----:B------:R-:W-:Y:S01]  /*0a60*/  VIADD R33, R9, 0x1 ;  /* 0x0000000109217836 */ /* 0x000fe20000000000 */
[----:B------:R-:W-:Y:S01]  /*0a70*/  P2R R30, PR, RZ, 0x1 ;  /* 0x00000001ff1e7803 */ /* 0x000fe20000000000 */
[----:B------:R-:W-:Y:S01]  /*0a80*/  @!P4 IMAD.MOV R33, RZ, RZ, R9 ;  /* 0x000000ffff21c224 */ /* 0x000fe200078e0209 */
[----:B------:R-:W-:-:S03]  /*0a90*/  ISETP.NE.AND P0, PT, R29, RZ, PT ;  /* 0x000000ff1d00720c */ /* 0x000fc60003f05270 */
[----:B0-----:R-:W-:Y:S01]  /*0aa0*/  VIADD R10, R33, 0x1 ;  /* 0x00000001210a7836 */ /* 0x001fe20000000000 */
[----:B------:R-:W-:Y:S01]  /*0ab0*/  P2R R29, PR, RZ, 0x1 ;  /* 0x00000001ff1d7803 */ /* 0x000fe20000000000 */
[----:B------:R-:W-:Y:S01]  /*0ac0*/  @!P3 IMAD.MOV R10, RZ, RZ, R33 ;  /* 0x000000ffff0ab224 */ /* 0x000fe200078e0221 */
[----:B------:R-:W-:-:S05]  /*0ad0*/  IADD3 R8, P0, PT, R8, UR10, RZ ;  /* 0x0000000a08087c10 */ /* 0x000fca000ff1e0ff */
[----:B------:R-:W-:-:S05]  /*0ae0*/  IMAD.X R9, RZ, RZ, UR11, P0 ;  /* 0x0000000bff097e24 */ /* 0x000fca00080e06ff */
[----:B------:R0:W5:Y:S01]  /*0af0*/  LDG.E.U8 R8, desc[UR6][R8.64] ;  /* 0x0000000608087981 */ /* 0x000162000c1e1100 */
[----:B--2---:R-:W-:Y:S02]  /*0b00*/  SEL R21, R21, RZ, P6 ;  /* 0x000000ff15157207 */ /* 0x004fe40003000000 */
[----:B------:R-:W-:-:S04]  /*0b10*/  ISETP.LT.U32.AND P6, PT, R22, UR8, P1 ;  /* 0x0000000816007c0c */ /* 0x000fc80008fc1070 */
[----:B------:R-:W-:Y:S01]  /*0b20*/  SEL R11, R3, RZ, P6 ;  /* 0x000000ff030b7207 */ /* 0x000fe20003000000 */
[----:B------:R-:W-:Y:S02]  /*0b30*/  VIADD R3, R10, 0x1 ;  /* 0x000000010a037836 */ /* 0x000fe40000000000 */
[----:B------:R-:W-:Y:S01]  /*0b40*/  @!P1 IMAD.MOV R3, RZ, RZ, R10 ;  /* 0x000000ffff039224 */ /* 0x000fe200078e020a */
[----:B------:R-:W-:-:S05]  /*0b50*/  IADD3 R10, P0, PT, R11, UR10, RZ ;  /* 0x0000000a0b0a7c10 */ /* 0x000fca000ff1e0ff */
[----:B------:R-:W-:-:S05]  /*0b60*/  IMAD.X R11, RZ, RZ, UR11, P0 ;  /* 0x0000000bff0b7e24 */ /* 0x000fca00080e06ff */
[----:B------:R1:W2:Y:S01]  /*0b70*/  LDG.E.U8 R10, desc[UR6][R10.64] ;  /* 0x000000060a0a7981 */ /* 0x0002a2000c1e1100 */
[----:B------:R-:W-:-:S04]  /*0b80*/  ISETP.NE.AND P0, PT, R29, RZ, PT ;  /* 0x000000ff1d00720c */ /* 0x000fc80003f05270 */
[----:B---3--:R-:W-:Y:S02]  /*0b90*/  SEL R34, R27, RZ, P0 ;  /* 0x000000ff1b227207 */ /* 0x008fe40000000000 */
[----:B------:R-:W-:-:S04]  /*0ba0*/  ISETP.NE.AND P0, PT, R30, RZ, PT ;  /* 0x000000ff1e00720c */ /* 0x000fc80003f05270 */
[----:B----4-:R-:W-:Y:S02]  /*0bb0*/  SEL R12, R12, RZ, P0 ;  /* 0x000000ff0c0c7207 */ /* 0x010fe40000000000 */
[----:B------:R-:W-:-:S04]  /*0bc0*/  ISETP.NE.AND P0, PT, R31, RZ, PT ;  /* 0x000000ff1f00720c */ /* 0x000fc80003f05270 */
[----:B-----5:R-:W-:Y:S02]  /*0bd0*/  SEL R7, R28, RZ, P0 ;  /* 0x000000ff1c077207 */ /* 0x020fe40000000000 */
[----:B------:R-:W-:Y:S01]  /*0be0*/  ISETP.NE.AND P0, PT, R32, RZ, PT ;  /* 0x000000ff2000720c */ /* 0x000fe20003f05270 */
[----:B0-----:R-:W-:Y:S01]  /*0bf0*/  VIADD R9, R3, 0x1 ;  /* 0x0000000103097836 */ /* 0x001fe20000000000 */
[----:B------:R-:W-:Y:S02]  /*0c00*/  IADD3 R19, PT, PT, R21, R20, R19 ;  /* 0x0000001415137210 */ /* 0x000fe40007ffe013 */
[----:B------:R-:W-:Y:S02]  /*0c10*/  SEL R13, R13, RZ, P5 ;  /* 0x000000ff0d0d7207 */ /* 0x000fe40002800000 */
[----:B------:R-:W-:-:S07]  /*0c20*/  IADD3 R12, PT, PT, R12, R34, R19 ;  /* 0x000000220c0c7210 */ /* 0x000fce0007ffe013 */
[----:B------:R-:W-:Y:S01]  /*0c30*/  @!P0 IMAD.MOV R9, RZ, RZ, R3 ;  /* 0x000000ffff098224 */ /* 0x000fe200078e0203 */
[----:B------:R-:W-:-:S03]  /*0c40*/  IADD3 R7, PT, PT, R13, R7, R12 ;  /* 0x000000070d077210 */ /* 0x000fc60007ffe00c */
[----:B------:R-:W-:Y:S02]  /*0c50*/  VIADD R19, R9, 0x1 ;  /* 0x0000000109137836 */ /* 0x000fe40000000000 */
[----:B------:R-:W-:Y:S01]  /*0c60*/  @!P2 IMAD.MOV R19, RZ, RZ, R9 ;  /* 0x000000ffff13a224 */ /* 0x000fe200078e0209 */
[----:B------:R-:W-:Y:S01]  /*0c70*/  SEL R14, R14, RZ, P4 ;  /* 0x000000ff0e0e7207 */ /* 0x000fe20002000000 */
[----:B------:R-:W-:Y:S01]  /*0c80*/  VIADD R3, R4, 0x4 ;  /* 0x0000000404037836 */ /* 0x000fe20000000000 */
[----:B------:R-:W-:Y:S01]  /*0c90*/  ISETP.LT.U32.AND P4, PT, R23, UR8, P1 ;  /* 0x0000000817007c0c */ /* 0x000fe20008f81070 */
[----:B------:R-:W-:Y:S02]  /*0ca0*/  VIADD R29, R19, 0x1 ;  /* 0x00000001131d7836 */ /* 0x000fe40000000000 */
[----:B------:R-:W-:Y:S01]  /*0cb0*/  VIADD R9, R17, 0xfffffffb ;  /* 0xfffffffb11097836 */ /* 0x000fe20000000000 */
[----:B------:R-:W-:Y:S01]  /*0cc0*/  SEL R15, R15, RZ, P3 ;  /* 0x000000ff0f0f7207 */ /* 0x000fe20001800000 */
[----:B------:R-:W-:Y:S01]  /*0cd0*/  @!P6 IMAD.MOV R29, RZ, RZ, R19 ;  /* 0x000000ffff1de224 */ /* 0x000fe200078e0213 */
[----:B------:R-:W-:-:S02]  /*0ce0*/  ISETP.LT.U32.AND P5, PT, R3, UR8, P1 ;  /* 0x0000000803007c0c */ /* 0x000fc40008fa1070 */
[----:B------:R-:W-:Y:S01]  /*0cf0*/  IADD3 R19, PT, PT, R15, R14, R7 ;  /* 0x0000000e0f137210 */ /* 0x000fe20007ffe007 */
[----:B------:R-:W-:Y:S01]  /*0d00*/  VIADD R7, R17, 0xfffffffa ;  /* 0xfffffffa11077836 */ /* 0x000fe20000000000 */
[----:B------:R-:W-:Y:S01]  /*0d10*/  SEL R9, R9, RZ, P4 ;  /* 0x000000ff09097207 */ /* 0x000fe20002000000 */
[----:B-1----:R-:W-:Y:S01]  /*0d20*/  VIADD R11, R17, 0xfffffffc ;  /* 0xfffffffc110b7836 */ /* 0x002fe20000000000 */
[----:B------:R-:W-:Y:S02]  /*0d30*/  ISETP.LT.U32.AND P3, PT, R24, UR8, P1 ;  /* 0x0000000818007c0c */ /* 0x000fe40008f61070 */
[----:B------:R-:W-:Y:S02]  /*0d40*/  P2R R30, PR, RZ, 0x20 ;  /* 0x00000020ff1e7803 */ /* 0x000fe40000000000 */
[----:B------:R-:W-:Y:S01]  /*0d50*/  SEL R7, R7, RZ, P5 ;  /* 0x000000ff07077207 */ /* 0x000fe20002800000 */
[----:B------:R-:W-:Y:S01]  /*0d60*/  VIADD R12, R17, 0xfffffffd ;  /* 0xfffffffd110c7836 */ /* 0x000fe20000000000 */
[----:B------:R-:W-:-:S02]  /*0d70*/  SEL R20, R6, RZ, P0 ;  /* 0x000000ff06147207 */ /* 0x000fc40000000000 */
[----:B------:R-:W-:Y:S02]  /*0d80*/  SEL R6, R11, RZ, P3 ;  /* 0x000000ff0b067207 */ /* 0x000fe40001800000 */
[----:B------:R-:W-:Y:S01]  /*0d90*/  ISETP.LT.U32.AND P0, PT, R25, UR8, P1 ;  /* 0x0000000819007c0c */ /* 0x000fe20008f01070 */
[----:B------:R-:W-:-:S03]  /*0da0*/  VIADD R3, R17, 0xfffffffe ;  /* 0xfffffffe11037836 */ /* 0x000fc60000000000 */
[----:B------:R-:W-:Y:S02]  /*0db0*/  SEL R12, R12, RZ, P0 ;  /* 0x000000ff0c0c7207 */ /* 0x000fe40000000000 */
[----:B------:R-:W-:Y:S02]  /*0dc0*/  SEL R21, R8, RZ, P2 ;  /* 0x000000ff08157207 */ /* 0x000fe40001000000 */
[----:B------:R-:W-:-:S05]  /*0dd0*/  IADD3 R14, P2, PT, R7, UR10, RZ ;  /* 0x0000000a070e7c10 */ /* 0x000fca000ff5e0ff */
[----:B------:R-:W-:Y:S01]  /*0de0*/  IMAD.X R15, RZ, RZ, UR11, P2 ;  /* 0x0000000bff0f7e24 */ /* 0x000fe200090e06ff */
[----:B------:R-:W-:-:S04]  /*0df0*/  ISETP.LT.U32.AND P2, PT, R26, UR8, P1 ;  /* 0x000000081a007c0c */ /* 0x000fc80008f41070 */
[----:B------:R-:W-:Y:S01]  /*0e00*/  SEL R3, R3, RZ, P2 ;  /* 0x000000ff03037207 */ /* 0x000fe20001000000 */
[----:B------:R-:W3:Y:S01]  /*0e10*/  LDG.E.U8 R27, desc[UR6][R14.64] ;  /* 0x000000060e1b7981 */ /* 0x000ee2000c1e1100 */
[----:B--2---:R-:W-:Y:S02]  /*0e20*/  SEL R28, R10, RZ, P6 ;  /* 0x000000ff0a1c7207 */ /* 0x004fe40003000000 */
[----:B------:R-:W-:-:S05]  /*0e30*/  IADD3 R10, P5, PT, R9, UR10, RZ ;  /* 0x0000000a090a7c10 */ /* 0x000fca000ffbe0ff */
[----:B------:R-:W-:Y:S01]  /*0e40*/  IMAD.X R11, RZ, RZ, UR11, P5 ;  /* 0x0000000bff0b7e24 */ /* 0x000fe2000a8e06ff */
[----:B------:R-:W-:-:S04]  /*0e50*/  IADD3 R6, P5, PT, R6, UR10, RZ ;  /* 0x0000000a06067c10 */ /* 0x000fc8000ffbe0ff */
[----:B------:R0:W2:Y:S01]  /*0e60*/  LDG.E.U8 R10, desc[UR6][R10.64] ;  /* 0x000000060a0a7981 */ /* 0x0000a2000c1e1100 */
[----:B------:R-:W-:Y:S01]  /*0e70*/  IMAD.X R7, RZ, RZ, UR11, P5 ;  /* 0x0000000bff077e24 */ /* 0x000fe2000a8e06ff */
[----:B------:R-:W-:-:S04]  /*0e80*/  IADD3 R8, P5, PT, R12, UR10, RZ ;  /* 0x0000000a0c087c10 */ /* 0x000fc8000ffbe0ff */
[----:B------:R1:W4:Y:S01]  /*0e90*/  LDG.E.U8 R6, desc[UR6][R6.64] ;  /* 0x0000000606067981 */ /* 0x000322000c1e1100 */
[----:B------:R-:W-:Y:S01]  /*0ea0*/  IMAD.X R9, RZ, RZ, UR11, P5 ;  /* 0x0000000bff097e24 */ /* 0x000fe2000a8e06ff */
[----:B------:R-:W-:Y:S01]  /*0eb0*/  IADD3 R12, P5, PT, R3, UR10, RZ ;  /* 0x0000000a030c7c10 */ /* 0x000fe2000ffbe0ff */
[----:B------:R-:W-:Y:S01]  /*0ec0*/  VIADD R3, R4, 0x9 ;  /* 0x0000000904037836 */ /* 0x000fe20000000000 */
[----:B0-----:R-:W-:Y:S02]  /*0ed0*/  SEL R11, R2, RZ, P1 ;  /* 0x000000ff020b7207 */ /* 0x001fe40000800000 */
[----:B------:R0:W5:Y:S01]  /*0ee0*/  LDG.E.U8 R8, desc[UR6][R8.64] ;  /* 0x0000000608087981 */ /* 0x000162000c1e1100 */
[----:B------:R-:W-:Y:S01]  /*0ef0*/  IMAD.X R13, RZ, RZ, UR11, P5 ;  /* 0x0000000bff0d7e24 */ /* 0x000fe2000a8e06ff */
[----:B------:R-:W-:Y:S01]  /*0f00*/  ISETP.LT.U32.AND P5, PT, R3, UR8, P1 ;  /* 0x0000000803007c0c */ /* 0x000fe20008fa1070 */
[----:B------:R-:W-:-:S03]  /*0f10*/  VIADD R3, R17, 0xffffffff ;  /* 0xffffffff11037836 */ /* 0x000fc60000000000 */
[----:B------:R-:W5:Y:S02]  /*0f20*/  LDG.E.U8 R12, desc[UR6][R12.64] ;  /* 0x000000060c0c7981 */ /* 0x000f64000c1e1100 */
[----:B------:R-:W-:-:S04]  /*0f30*/  SEL R3, R3, RZ, P5 ;  /* 0x000000ff03037207 */ /* 0x000fc80002800000 */
[----:B------:R-:W-:Y:S01]  /*0f40*/  IADD3 R14, P6, PT, R3, UR10, RZ ;  /* 0x0000000a030e7c10 */ /* 0x000fe2000ffde0ff */
[----:B------:R-:W-:-:S05]  /*0f50*/  VIADD R3, R4, 0xa ;  /* 0x0000000a04037836 */ /* 0x000fca0000000000 */
[----:B------:R-:W-:Y:S01]  /*0f60*/  ISETP.LT.U32.AND P1, PT, R3, UR8, P1 ;  /* 0x0000000803007c0c */ /* 0x000fe20008f21070 */
[----:B------:R-:W-:-:S03]  /*0f70*/  IMAD.X R15, RZ, RZ, UR11, P6 ;  /* 0x0000000bff0f7e24 */ /* 0x000fc6000b0e06ff */
[----:B------:R-:W-:Y:S02]  /*0f80*/  SEL R2, R17, RZ, P1 ;  /* 0x000000ff11027207 */ /* 0x000fe40000800000 */
[----:B------:R-:W5:Y:S02]  /*0f90*/  LDG.E.U8 R14, desc[UR6][R14.64] ;  /* 0x000000060e0e7981 */ /* 0x000f64000c1e1100 */
[----:B------:R-:W-:-:S05]  /*0fa0*/  IADD3 R2, P6, PT, R2, UR10, RZ ;  /* 0x0000000a02027c10 */ /* 0x000fca000ffde0ff */
[----:B------:R-:W-:-:S05]  /*0fb0*/  IMAD.X R3, RZ, RZ, UR11, P6 ;  /* 0x0000000bff037e24 */ /* 0x000fca000b0e06ff */
[----:B------:R4:W5:Y:S01]  /*0fc0*/  LDG.E.U8 R2, desc[UR6][R2.64] ;  /* 0x0000000602027981 */ /* 0x000962000c1e1100 */
[----:B------:R-:W-:Y:S01]  /*0fd0*/  ISETP.NE.AND P6, PT, R30, RZ, PT ;  /* 0x000000ff1e00720c */ /* 0x000fe20003fc5270 */
[----:B-1----:R-:W-:Y:S01]  /*0fe0*/  VIADD R7, R29, 0x1 ;  /* 0x000000011d077836 */ /* 0x002fe20000000000 */
[----:B------:R-:W-:-:S11]  /*0ff0*/  IADD3 R11, PT, PT, R20, R11, R19 ;  /* 0x0000000b140b7210 */ /* 0x000fd60007ffe013 */
[----:B------:R-:W-:-:S04]  /*1000*/  @!P6 IMAD.MOV R7, RZ, RZ, R29 ;  /* 0x000000ffff07e224 */ /* 0x000fc800078e021d */
[----:B0-----:R-:W-:Y:S02]  /*1010*/  VIADD R9, R7, 0x1 ;  /* 0x0000000107097836 */ /* 0x001fe40000000000 */
[----:B------:R-:W-:-:S04]  /*1020*/  @!P4 IMAD.MOV R9, RZ, RZ, R7 ;  /* 0x000000ffff09c224 */ /* 0x000fc800078e0207 */
[----:B------:R-:W-:Y:S02]  /*1030*/  VIADD R7, R9, 0x1 ;  /* 0x0000000109077836 */ /* 0x000fe40000000000 */
[----:B------:R-:W-:Y:S01]  /*1040*/  @!P3 IMAD.MOV R7, RZ, RZ, R9 ;  /* 0x000000ffff07b224 */ /* 0x000fe200078e0209 */
[----:B------:R-:W-:Y:S01]  /*1050*/  IADD3 R11, PT, PT, R28, R21, R11 ;  /* 0x000000151c0b7210 */ /* 0x000fe20007ffe00b */
[----:B------:R-:W-:Y:S02]  /*1060*/  UIADD3 UR4, UPT, UPT, UR4, 0x1, URZ ;  /* 0x0000000104047890 */ /* 0x000fe4000fffe0ff */
[----:B------:R-:W-:Y:S02]  /*1070*/  VIADD R9, R7, 0x1 ;  /* 0x0000000107097836 */ /* 0x000fe40000000000 */
[----:B------:R-:W-:Y:S01]  /*1080*/  @!P0 IMAD.MOV R9, RZ, RZ, R7 ;  /* 0x000000ffff098224 */ /* 0x000fe200078e0207 */
[----:B------:R-:W-:-:S03]  /*1090*/  UISETP.NE.AND UP0, UPT, UR4, 0xb, UPT ;  /* 0x0000000b0400788c */ /* 0x000fc6000bf05270 */
[----:B------:R-:W-:Y:S02]  /*10a0*/  VIADD R7, R9, 0x1 ;  /* 0x0000000109077836 */ /* 0x000fe40000000000 */
[----:B------:R-:W-:Y:S01]  /*10b0*/  @!P2 IMAD.MOV R7, RZ, RZ, R9 ;  /* 0x000000ffff07a224 */ /* 0x000fe200078e0209 */
[----:B---3--:R-:W-:Y:S01]  /*10c0*/  SEL R20, R27, RZ, P6 ;  /* 0x000000ff1b147207 */ /* 0x008fe20003000000 */
[----:B------:R-:W-:Y:S02]  /*10d0*/  VIADD R18, R18, 0x1 ;  /* 0x0000000112127836 */ /* 0x000fe40000000000 */
[----:B------:R-:W-:Y:S01]  /*10e0*/  VIADD R17, R17, UR8 ;  /* 0x0000000811117c36 */ /* 0x000fe20008000000 */
[----:B--2---:R-:W-:-:S04]  /*10f0*/  SEL R10, R10, RZ, P4 ;  /* 0x000000ff0a0a7207 */ /* 0x004fc80002000000 */
[----:B------:R-:W-:Y:S02]  /*1100*/  IADD3 R10, PT, PT, R10, R20, R11 ;  /* 0x000000140a0a7210 */ /* 0x000fe40007ffe00b */
[----:B----4-:R-:W-:Y:S02]  /*1110*/  SEL R3, R6, RZ, P3 ;  /* 0x000000ff06037207 */ /* 0x010fe40001800000 */
[----:B-----5:R-:W-:Y:S01]  /*1120*/  SEL R8, R8, RZ, P0 ;  /* 0x000000ff08087207 */ /* 0x020fe20000000000 */
[----:B------:R-:W-:-:S03]  /*1130*/  VIADD R6, R7, 0x1 ;  /* 0x0000000107067836 */ /* 0x000fc60000000000 */
[----:B------:R-:W-:Y:S02]  /*1140*/  IADD3 R3, PT, PT, R8, R3, R10 ;  /* 0x0000000308037210 */ /* 0x000fe40007ffe00a */
[----:B------:R-:W-:Y:S01]  /*1150*/  SEL R12, R12, RZ, P2 ;  /* 0x000000ff0c0c7207 */ /* 0x000fe20001000000 */
[----:B------:R-:W-:-:S04]  /*1160*/  @!P5 IMAD.MOV R6, RZ, RZ, R7 ;  /* 0x000000ffff06d224 */ /* 0x000fc800078e0207 */
[----:B------:R-:W-:Y:S02]  /*1170*/  VIADD R7, R6, 0x1 ;  /* 0x0000000106077836 */ /* 0x000fe40000000000 */
[----:B------:R-:W-:Y:S01]  /*1180*/  @!P1 IMAD.MOV R7, RZ, RZ, R6 ;  /* 0x000000ffff079224 */ /* 0x000fe200078e0206 */
[----:B------:R-:W-:-:S04]  /*1190*/  SEL R14, R14, RZ, P5 ;  /* 0x000000ff0e0e7207 */ /* 0x000fc80002800000 */
[----:B------:R-:W-:Y:S02]  /*11a0*/  IADD3 R3, PT, PT, R14, R12, R3 ;  /* 0x0000000c0e037210 */ /* 0x000fe40007ffe003 */
[----:B------:R-:W-:-:S05]  /*11b0*/  SEL R2, R2, RZ, P1 ;  /* 0x000000ff02027207 */ /* 0x000fca0000800000 */
[----:B------:R-:W-:Y:S01]  /*11c0*/  IMAD.IADD R19, R3, 0x1, R2 ;  /* 0x0000000103137824 */ /* 0x000fe200078e0202 */
[----:B------:R-:W-:Y:S06]  /*11d0*/  BRA.U UP0, `(.L_x_0) ;  /* 0xffffffed00fc7547 */ /* 0x000fec000b83ffff */
[----:B------:R-:W-:Y:S01]  /*11e0*/  I2FP.F32.S32 R7, R7 ;  /* 0x0000000700077245 */ /* 0x000fe20000201400 */
[----:B------:R-:W-:Y:S01]  /*11f0*/  BSSY.RECONVERGENT B0, `(.L_x_1) ;  /* 0x000000c000007945 */ /* 0x000fe20003800200 */
[----:B------:R-:W-:Y:S02]  /*1200*/  I2FP.F32.S32 R0, R19 ;  /* 0x0000001300007245 */ /* 0x000fe40000201400 */
[----:B------:R-:W0:Y:S08]  /*1210*/  MUFU.RCP R2, R7 ;  /* 0x0000000700027308 */ /* 0x000e300000001000 */
[----:B------:R-:W1:Y:S01]  /*1220*/  FCHK P0, R0, R7 ;  /* 0x0000000700007302 */ /* 0x000e620000000000 */
[----:B0-----:R-:W-:-:S04]  /*1230*/  FFMA R3, -R7, R2, 1 ;  /* 0x3f80000007037423 */ /* 0x001fc80000000102 */
[----:B------:R-:W-:-:S04]  /*1240*/  FFMA R3, R2, R3, R2 ;  /* 0x0000000302037223 */ /* 0x000fc80000000002 */
[----:B------:R-:W-:-:S04]  /*1250*/  FFMA R2, R0, R3, RZ ;  /* 0x0000000300027223 */ /* 0x000fc800000000ff */
[----:B------:R-:W-:-:S04]  /*1260*/  FFMA R6, -R7, R2, R0 ;  /* 0x0000000207067223 */ /* 0x000fc80000000100 */
[----:B------:R-:W-:Y:S01]  /*1270*/  FFMA R6, R3, R6, R2 ;  /* 0x0000000603067223 */ /* 0x000fe20000000002 */
[----:B-1----:R-:W-:Y:S06]  /*1280*/  @!P0 BRA `(.L_x_2) ;  /* 0x0000000000088947 */ /* 0x002fec0003800000 */
[----:B------:R-:W-:-:S07]  /*1290*/  MOV R2, 0x12b0 ;  /* 0x000012b000027802 */ /* 0x000fce0000000f00 */
[----:B------:R-:W-:Y:S05]  /*12a0*/  CALL.REL.NOINC `($__internal_0_$__cuda_sm3x_div_rn_noftz_f32_slowpath) ;  /* 0x0000000000247944 */ /* 0x000fea0003c00000 */
.L_x_2:
[----:B------:R-:W-:Y:S05]  /*12b0*/  BSYNC.RECONVERGENT B0 ;  /* 0x0000000000007941 */ /* 0x000fea0003800200 */
.L_x_1:
[----:B------:R-:W0:Y:S01]  /*12c0*/  LDCU UR8, c[0x0][0x390] ;  /* 0x00007200ff0877ac */ /* 0x000e220008000800 */
[----:B------:R-:W1:Y:S01]  /*12d0*/  F2I.U32.TRUNC.NTZ R7, R6 ;  /* 0x0000000600077305 */ /* 0x000e62000020f000 */
[----:B------:R-:W2:Y:S01]  /*12e0*/  LDCU.64 UR4, c[0x0][0x388] ;  /* 0x00007100ff0477ac */ /* 0x000ea20008000a00 */
[----:B0-----:R-:W-:-:S05]  /*12f0*/  IMAD R2, R5, UR8, R4 ;  /* 0x0000000805027c24 */ /* 0x001fca000f8e0204 */
[----:B--2---:R-:W-:-:S05]  /*1300*/  IADD3 R2, P0, PT, R2, UR4, RZ ;  /* 0x0000000402027c10 */ /* 0x004fca000ff1e0ff */
[----:B------:R-:W-:-:S05]  /*1310*/  IMAD.X R3, RZ, RZ, UR5, P0 ;  /* 0x00000005ff037e24 */ /* 0x000fca00080e06ff */
[----:B-1----:R-:W-:Y:S01]  /*1320*/  STG.E.U8 desc[UR6][R2.64], R7 ;  /* 0x0000000702007986 */ /* 0x002fe2000c101106 */
[----:B------:R-:W-:Y:S05]  /*1330*/  EXIT ;  /* 0x000000000000794d */ /* 0x000fea0003800000 */
        .weak           $__internal_0_$__cuda_sm3x_div_rn_noftz_f32_slowpath
        .type           $__internal_0_$__cuda_sm3x_div_rn_noftz_f32_slowpath,@function
        .size           $__internal_0_$__cuda_sm3x_div_rn_noftz_f32_slowpath,(.L_x_16 - $__internal_0_$__cuda_sm3x_div_rn_noftz_f32_slowpath)
$__internal_0_$__cuda_sm3x_div_rn_noftz_f32_slowpath:
[----:B------:R-:W-:Y:S01]  /*1340*/  SHF.R.U32.HI R6, RZ, 0x17, R7 ;  /* 0x00000017ff067819 */ /* 0x000fe20000011607 */
[----:B------:R-:W-:Y:S01]  /*1350*/  BSSY.RECONVERGENT B1, `(.L_x_3) ;  /* 0x0000064000017945 */ /* 0x000fe20003800200 */
[--C-:B------:R-:W-:Y:S02]  /*1360*/  SHF.R.U32.HI R3, RZ, 0x17, R0.reuse ;  /* 0x00000017ff037819 */ /* 0x100fe40000011600 */
[----:B------:R-:W-:Y:S01]  /*1370*/  LOP3.LUT R12, R6, 0xff, RZ, 0xc0, !PT ;  /* 0x000000ff060c7812 */ /* 0x000fe200078ec0ff */
[----:B------:R-:W-:Y:S01]  /*1380*/  IMAD.MOV.U32 R6, RZ, RZ, R0 ;  /* 0x000000ffff067224 */ /* 0x000fe200078e0000 */
[----:B------:R-:W-:-:S03]  /*1390*/  LOP3.LUT R10, R3, 0xff, RZ, 0xc0, !PT ;  /* 0x000000ff030a7812 */ /* 0x000fc600078ec0ff */
[----:B------:R-:W-:Y:S02]  /*13a0*/  VIADD R11, R12, 0xffffffff ;  /* 0xffffffff0c0b7836 */ /* 0x000fe40000000000 */
[----:B------:R-:W-:-:S03]  /*13b0*/  VIADD R9, R10, 0xffffffff ;  /* 0xffffffff0a097836 */ /* 0x000fc60000000000 */
[----:B------:R-:W-:-:S04]  /*13c0*/  ISETP.GT.U32.AND P0, PT, R11, 0xfd, PT ;  /* 0x000000fd0b00780c */ /* 0x000fc80003f04070 */
[----:B------:R-:W-:-:S13]  /*13d0*/  ISETP.GT.U32.OR P0, PT, R9, 0xfd, P0 ;  /* 0x000000fd0900780c */ /* 0x000fda0000704470 */
[----:B------:R-:W-:Y:S01]  /*13e0*/  @!P0 IMAD.MOV.U32 R8, RZ, RZ, RZ ;  /* 0x000000ffff088224 */ /* 0x000fe200078e00ff */
[----:B------:R-:W-:Y:S06]  /*13f0*/  @!P0 BRA `(.L_x_4) ;  /* 0x0000000000608947 */ /* 0x000fec0003800000 */
[----:B------:R-:W-:Y:S01]  /*1400*/  FSETP.GTU.FTZ.AND P0, PT, |R0|, +INF , PT ;  /* 0x7f8000000000780b */ /* 0x000fe20003f1c200 */
[----:B------:R-:W-:Y:S01]  /*1410*/  IMAD.MOV.U32 R3, RZ, RZ, R7 ;  /* 0x000000ffff037224 */ /* 0x000fe200078e0007 */
[----:B------:R-:W-:-:S04]  /*1420*/  FSETP.GTU.FTZ.AND P1, PT, |R7|, +INF , PT ;  /* 0x7f8000000700780b */ /* 0x000fc80003f3c200 */
[----:B------:R-:W-:-:S13]  /*1430*/  PLOP3.LUT P0, PT, P0, P1, PT, 0xf8, 0x8f ;  /* 0x00000000008f781c */ /* 0x000fda0000703f70 */
[----:B------:R-:W-:Y:S05]  /*1440*/  @P0 BRA `(.L_x_5) ;  /* 0x00000004004c0947 */ /* 0x000fea0003800000 */
[----:B------:R-:W-:-:S13]  /*1450*/  LOP3.LUT P0, RZ, R7, 0x7fffffff, R6, 0xc8, !PT ;  /* 0x7fffffff07ff7812 */ /* 0x000fda000780c806 */
[----:B------:R-:W-:Y:S05]  /*1460*/  @!P0 BRA `(.L_x_6) ;  /* 0x00000004003c8947 */ /* 0x000fea0003800000 */
[C---:B------:R-:W-:Y:S02]  /*1470*/  FSETP.NEU.FTZ.AND P0, PT, |R0|.reuse, +INF , PT ;  /* 0x7f8000000000780b */ /* 0x040fe40003f1d200 */
[----:B------:R-:W-:Y:S02]  /*1480*/  FSETP.NEU.FTZ.AND P2, PT, |R3|, +INF , PT ;  /* 0x7f8000000300780b */ /* 0x000fe40003f5d200 */
[----:B------:R-:W-:-:S11]  /*1490*/  FSETP.NEU.FTZ.AND P1, PT, |R0|, +INF , PT ;  /* 0x7f8000000000780b */ /* 0x000fd60003f3d200 */
[----:B------:R-:W-:Y:S05]  /*14a0*/  @!P2 BRA !P0, `(.L_x_6) ;  /* 0x00000004002ca947 */ /* 0x000fea0004000000 */
[----:B------:R-:W-:-:S04]  /*14b0*/  LOP3.LUT P0, RZ, R6, 0x7fffffff, RZ, 0xc0, !PT ;  /* 0x7fffffff06ff7812 */ /* 0x000fc8000780c0ff */
[----:B------:R-:W-:-:S13]  /*14c0*/  PLOP3.LUT P0, PT, P2, P0, PT, 0x2f, 0xf2 ;  /* 0x0000000000f2781c */ /* 0x000fda0001700577 */
[----:B------:R-:W-:Y:S05]  /*14d0*/  @P0 BRA `(.L_x_7) ;  /* 0x0000000400180947 */ /* 0x000fea0003800000 */
[----:B------:R-:W-:-:S04]  /*14e0*/  LOP3.LUT P0, RZ, R7, 0x7fffffff, RZ, 0xc0, !PT ;  /* 0x7fffffff07ff7812 */ /* 0x000fc8000780c0ff */
[----:B------:R-:W-:-:S13]  /*14f0*/  PLOP3.LUT P0, PT, P1, P0, PT, 0x2f, 0xf2 ;  /* 0x0000000000f2781c */ /* 0x000fda0000f00577 */
[----:B------:R-:W-:Y:S05]  /*1500*/  @P0 BRA `(.L_x_8) ;  /* 0x0000000400000947 */ /* 0x000fea0003800000 */
[----:B------:R-:W-:Y:S02]  /*1510*/  ISETP.GE.AND P0, PT, R9, RZ, PT ;  /* 0x000000ff0900720c */ /* 0x000fe40003f06270 */
[----:B------:R-:W-:-:S11]  /*1520*/  ISETP.GE.AND P1, PT, R11, RZ, PT ;  /* 0x000000ff0b00720c */ /* 0x000fd60003f26270 */
[----:B------:R-:W-:Y:S02]  /*1530*/  @P0 IMAD.MOV.U32 R8, RZ, RZ, RZ ;  /* 0x000000ffff080224 */ /* 0x000fe400078e00ff */
[----:B------:R-:W-:Y:S01]  /*1540*/  @!P0 FFMA R6, R0, 1.84467440737095516160e+19, RZ ;  /* 0x5f80000000068823 */ /* 0x000fe200000000ff */
[----:B------:R-:W-:Y:S02]  /*1550*/  @!P0 IMAD.MOV.U32 R8, RZ, RZ, -0x40 ;  /* 0xffffffc0ff088424 */ /* 0x000fe400078e00ff */
[----:B------:R-:W-:Y:S02]  /*1560*/  @!P1 FFMA R7, R3, 1.84467440737095516160e+19, RZ ;  /* 0x5f80000003079823 */ /* 0x000fe400000000ff */
[----:B------:R-:W-:-:S07]  /*1570*/  @!P1 VIADD R8, R8, 0x40 ;  /* 0x0000004008089836 */ /* 0x000fce0000000000 */
.L_x_4:
[----:B------:R-:W-:Y:S01]  /*1580*/  LEA R0, R12, 0xc0800000, 0x17 ;  /* 0xc08000000c007811 */ /* 0x000fe200078eb8ff */
[----:B------:R-:W-:Y:S01]  /*1590*/  VIADD R3, R10, 0xffffff81 ;  /* 0xffffff810a037836 */ /* 0x000fe20000000000 */
[----:B------:R-:W-:Y:S03]  /*15a0*/  BSSY.RECONVERGENT B2, `(.L_x_9) ;  /* 0x0000035000027945 */ /* 0x000fe60003800200 */
[----:B------:R-:W-:Y:S02]  /*15b0*/  IMAD.IADD R7, R7, 0x1, -R0 ;  /* 0x0000000107077824 */ /* 0x000fe400078e0a00 */
[C---:B------:R-:W-:Y:S01]  /*15c0*/  IMAD R0, R3.reuse, -0x800000, R6 ;  /* 0xff80000003007824 */ /* 0x040fe200078e0206 */
[----:B------:R-:W-:Y:S01]  /*15d0*/  IADD3 R3, PT, PT, R3, 0x7f, -R12 ;  /* 0x0000007f03037810 */ /* 0x000fe20007ffe80c */
[----:B------:R-:W0:Y:S01]  /*15e0*/  MUFU.RCP R9, R7 ;  /* 0x0000000700097308 */ /* 0x000e220000001000 */
[----:B------:R-:W-:-:S03]  /*15f0*/  FADD.FTZ R11, -R7, -RZ ;  /* 0x800000ff070b7221 */ /* 0x000fc60000010100 */
[----:B------:R-:W-:Y:S02]  /*1600*/  IMAD.IADD R3, R3, 0x1, R8 ;  /* 0x0000000103037824 */ /* 0x000fe400078e0208 */
[----:B0-----:R-:W-:-:S04]  /*1610*/  FFMA R10, R9, R11, 1 ;  /* 0x3f800000090a7423 */ /* 0x001fc8000000000b */
[----:B------:R-:W-:-:S04]  /*1620*/  FFMA R13, R9, R10, R9 ;  /* 0x0000000a090d7223 */ /* 0x000fc80000000009 */
[----:B------:R-:W-:-:S04]  /*1630*/  FFMA R6, R0, R13, RZ ;  /* 0x0000000d00067223 */ /* 0x000fc800000000ff */
[----:B------:R-:W-:-:S04]  /*1640*/  FFMA R9, R11, R6, R0 ;  /* 0x000000060b097223 */ /* 0x000fc80000000000 */
[----:B------:R-:W-:-:S04]  /*1650*/  FFMA R10, R13, R9, R6 ;  /* 0x000000090d0a7223 */ /* 0x000fc80000000006 */
[----:B------:R-:W-:-:S04]  /*1660*/  FFMA R11, R11, R10, R0 ;  /* 0x0000000a0b0b7223 */ /* 0x000fc80000000000 */
[----:B------:R-:W-:-:S05]  /*1670*/  FFMA R6, R13, R11, R10 ;  /* 0x0000000b0d067223 */ /* 0x000fca000000000a */
[----:B------:R-:W-:-:S04]  /*1680*/  SHF.R.U32.HI R0, RZ, 0x17, R6 ;  /* 0x00000017ff007819 */ /* 0x000fc80000011606 */
[----:B------:R-:W-:-:S05]  /*1690*/  LOP3.LUT R0, R0, 0xff, RZ, 0xc0, !PT ;  /* 0x000000ff00007812 */ /* 0x000fca00078ec0ff */
[----:B------:R-:W-:-:S04]  /*16a0*/  IMAD.IADD R9, R0, 0x1, R3 ;  /* 0x0000000100097824 */ /* 0x000fc800078e0203 */
[----:B------:R-:W-:-:S05]  /*16b0*/  VIADD R0, R9, 0xffffffff ;  /* 0xffffffff09007836 */ /* 0x000fca0000000000 */
[----:B------:R-:W-:-:S13]  /*16c0*/  ISETP.GE.U32.AND P0, PT, R0, 0xfe, PT ;  /* 0x000000fe0000780c */ /* 0x000fda0003f06070 */
[----:B------:R-:W-:Y:S05]  /*16d0*/  @!P0 BRA `(.L_x_10) ;  /* 0x0000000000808947 */ /* 0x000fea0003800000 */
[----:B------:R-:W-:-:S13]  /*16e0*/  ISETP.GT.AND P0, PT, R9, 0xfe, PT ;  /* 0x000000fe0900780c */ /* 0x000fda0003f04270 */
[----:B------:R-:W-:Y:S05]  /*16f0*/  @P0 BRA `(.L_x_11) ;  /* 0x00000000006c0947 */ /* 0x000fea0003800000 */
[----:B------:R-:W-:-:S13]  /*1700*/  ISETP.GE.AND P0, PT, R9, 0x1, PT ;  /* 0x000000010900780c */ /* 0x000fda0003f06270 */
[----:B------:R-:W-:Y:S05]  /*1710*/  @P0 BRA `(.L_x_12) ;  /* 0x0000000000740947 */ /* 0x000fea0003800000 */
[----:B------:R-:W-:Y:S02]  /*1720*/  ISETP.GE.AND P0, PT, R9, -0x18, PT ;  /* 0xffffffe80900780c */ /* 0x000fe40003f06270 */
[----:B------:R-:W-:-:S11]  /*1730*/  LOP3.LUT R6, R6, 0x80000000, RZ, 0xc0, !PT ;  /* 0x8000000006067812 */ /* 0x000fd600078ec0ff */
[----:B------:R-:W-:Y:S05]  /*1740*/  @!P0 BRA `(.L_x_12) ;  /* 0x0000000000688947 */ /* 0x000fea0003800000 */
[-CC-:B------:R-:W-:Y:S01]  /*1750*/  FFMA.RZ R0, R13, R11.reuse, R10.reuse ;  /* 0x0000000b0d007223 */ /* 0x180fe2000000c00a */
[----:B------:R-:W-:Y:S02]  /*1760*/  VIADD R8, R9, 0x20 ;  /* 0x0000002009087836 */ /* 0x000fe40000000000 */
[-CC-:B------:R-:W-:Y:S01]  /*1770*/  FFMA.RM R3, R13, R11.reuse, R10.reuse ;  /* 0x0000000b0d037223 */ /* 0x180fe2000000400a */
[----:B------:R-:W-:Y:S02]  /*1780*/  ISETP.NE.AND P2, PT, R9, RZ, PT ;  /* 0x000000ff0900720c */ /* 0x000fe40003f45270 */
[----:B------:R-:W-:Y:S01]  /*1790*/  LOP3.LUT R7, R0, 0x7fffff, RZ, 0xc0, !PT ;  /* 0x007fffff00077812 */ /* 0x000fe200078ec0ff */
[----:B------:R-:W-:Y:S01]  /*17a0*/  FFMA.RP R0, R13, R11, R10 ;  /* 0x0000000b0d007223 */ /* 0x000fe2000000800a */
[----:B------:R-:W-:Y:S01]  /*17b0*/  ISETP.NE.AND P1, PT, R9, RZ, PT ;  /* 0x000000ff0900720c */ /* 0x000fe20003f25270 */
[----:B------:R-:W-:Y:S01]  /*17c0*/  IMAD.MOV R9, RZ, RZ, -R9 ;  /* 0x000000ffff097224 */ /* 0x000fe200078e0a09 */
[----:B------:R-:W-:-:S02]  /*17d0*/  LOP3.LUT R7, R7, 0x800000, RZ, 0xfc, !PT ;  /* 0x0080000007077812 */ /* 0x000fc400078efcff */
[----:B------:R-:W-:Y:S02]  /*17e0*/  FSETP.NEU.FTZ.AND P0, PT, R0, R3, PT ;  /* 0x000000030000720b */ /* 0x000fe40003f1d000 */
[----:B------:R-:W-:Y:S02]  /*17f0*/  SHF.L.U32 R8, R7, R8, RZ ;  /* 0x0000000807087219 */ /* 0x000fe400000006ff */
[----:B------:R-:W-:Y:S02]  /*1800*/  SEL R0, R9, RZ, P2 ;  /* 0x000000ff09007207 */ /* 0x000fe40001000000 */
[----:B------:R-:W-:Y:S02]  /*1810*/  ISETP.NE.AND P1, PT, R8, RZ, P1 ;  /* 0x000000ff0800720c */ /* 0x000fe40000f25270 */
[----:B------:R-:W-:Y:S02]  /*1820*/  SHF.R.U32.HI R0, RZ, R0, R7 ;  /* 0x00000000ff007219 */ /* 0x000fe40000011607 */
[----:B------:R-:W-:-:S02]  /*1830*/  PLOP3.LUT P0, PT, P0, P1, PT, 0xf8, 0x8f ;  /* 0x00000000008f781c */ /* 0x000fc40000703f70 */
[----:B------:R-:W-:Y:S02]  /*1840*/  SHF.R.U32.HI R8, RZ, 0x1, R0 ;  /* 0x00000001ff087819 */ /* 0x000fe40000011600 */
[----:B------:R-:W-:-:S04]  /*1850*/  SEL R3, RZ, 0x1, !P0 ;  /* 0x00000001ff037807 */ /* 0x000fc80004000000 */
[----:B------:R-:W-:-:S04]  /*1860*/  LOP3.LUT R3, R3, 0x1, R8, 0xf8, !PT ;  /* 0x0000000103037812 */ /* 0x000fc800078ef808 */
[----:B------:R-:W-:-:S05]  /*1870*/  LOP3.LUT R3, R3, R0, RZ, 0xc0, !PT ;  /* 0x0000000003037212 */ /* 0x000fca00078ec0ff */
[----:B------:R-:W-:-:S05]  /*1880*/  IMAD.IADD R3, R8, 0x1, R3 ;  /* 0x0000000108037824 */ /* 0x000fca00078e0203 */
[----:B------:R-:W-:Y:S01]  /*1890*/  LOP3.LUT R6, R3, R6, RZ, 0xfc, !PT ;  /* 0x0000000603067212 */ /* 0x000fe200078efcff */
[----:B------:R-:W-:Y:S06]  /*18a0*/  BRA `(.L_x_12) ;  /* 0x0000000000107947 */ /* 0x000fec0003800000 */
.L_x_11:
[----:B------:R-:W-:-:S04]  /*18b0*/  LOP3.LUT R6, R6, 0x80000000, RZ, 0xc0, !PT ;  /* 0x8000000006067812 */ /* 0x000fc800078ec0ff */
[----:B------:R-:W-:Y:S01]  /*18c0*/  LOP3.LUT R6, R6, 0x7f800000, RZ, 0xfc, !PT ;  /* 0x7f80000006067812 */ /* 0x000fe200078efcff */
[----:B------:R-:W-:Y:S06]  /*18d0*/  BRA `(.L_x_12) ;  /* 0x0000000000047947 */ /* 0x000fec0003800000 */
.L_x_10:
[----:B------:R-:W-:-:S07]  /*18e0*/  IMAD R6, R3, 0x800000, R6 ;  /* 0x0080000003067824 */ /* 0x000fce00078e0206 */
.L_x_12:
[----:B------:R-:W-:Y:S05]  /*18f0*/  BSYNC.RECONVERGENT B2 ;  /* 0x0000000000027941 */ /* 0x000fea0003800200 */
.L_x_9:
[----:B------:R-:W-:Y:S05]  /*1900*/  BRA `(.L_x_13) ;  /* 0x0000000000207947 */ /* 0x000fea0003800000 */
.L_x_8:
[----:B------:R-:W-:-:S04]  /*1910*/  LOP3.LUT R6, R7, 0x80000000, R6, 0x48, !PT ;  /* 0x8000000007067812 */ /* 0x000fc800078e4806 */
[----:B------:R-:W-:Y:S01]  /*1920*/  LOP3.LUT R6, R6, 0x7f800000, RZ, 0xfc, !PT ;  /* 0x7f80000006067812 */ /* 0x000fe200078efcff */
[----:B------:R-:W-:Y:S06]  /*1930*/  BRA `(.L_x_13) ;  /* 0x0000000000147947 */ /* 0x000fec0003800000 */
.L_x_7:
[----:B------:R-:W-:Y:S01]  /*1940*/  LOP3.LUT R6, R7, 0x80000000, R6, 0x48, !PT ;  /* 0x8000000007067812 */ /* 0x000fe200078e4806 */
[----:B------:R-:W-:Y:S06]  /*1950*/  BRA `(.L_x_13) ;  /* 0x00000000000c7947 */ /* 0x000fec0003800000 */
.L_x_6:
[----:B------:R-:W0:Y:S01]  /*1960*/  MUFU.RSQ R6, -QNAN ;  /* 0xffc0000000067908 */ /* 0x000e220000001400 */
[----:B------:R-:W-:Y:S05]  /*1970*/  BRA `(.L_x_13) ;  /* 0x0000000000047947 */ /* 0x000fea0003800000 */
.L_x_5:
[----:B------:R-:W-:-:S07]  /*1980*/  FADD.FTZ R6, R0, R3 ;  /* 0x0000000300067221 */ /* 0x000fce0000010000 */
.L_x_13:
[----:B------:R-:W-:Y:S05]  /*1990*/  BSYNC.RECONVERGENT B1 ;  /* 0x0000000000017941 */ /* 0x000fea0003800200 */
.L_x_3:
[----:B------:R-:W-:-:S04]  /*19a0*/  IMAD.MOV.U32 R3, RZ, RZ, 0x0 ;  /* 0x00000000ff037424 */ /* 0x000fc800078e00ff */
[----:B0-----:R-:W-:Y:S05]  /*19b0*/  RET.REL.NODEC R2 `(_Z4blurPhS_jj) ;  /* 0xffffffe402907950 */ /* 0x001fea0003c3ffff */
.L_x_14:
[----:B------:R-:W-:-:S00]  /*19c0*/  BRA `(.L_x_14) ;  /* 0xfffffffc00fc7947 */ /* 0x000fc0000383ffff */
[----:B------:R-:W-:-:S00]  /*19d0*/  NOP ;  /* 0x0000000000007918 */ /* 0x000fc00000000000 */
        /* <DEDUP_REMOVED lines=10> */
.L_x_16:


//--------------------- .text._Z8rgb2grayPhS_jj   --------------------------
	.section	.text._Z8rgb2grayPhS_jj,"ax",@progbits
	.align	128
        .global         _Z8rgb2grayPhS_jj
        .type           _Z8rgb2grayPhS_jj,@function
        .size           _Z8rgb2grayPhS_jj,(.L_x_18 - _Z8rgb2grayPhS_jj)
        .other          _Z8rgb2grayPhS_jj,@"STO_CUDA_ENTRY STV_DEFAULT"
_Z8rgb2grayPhS_jj:
.text._Z8rgb2grayPhS_jj:
[----:B------:R-:W-:Y:S01]  /*0000*/  LDC R1, c[0x0][0x37c] ;  /* 0x0000df00ff017b82 */ /* 0x000fe20000000800 */
[----:B------:R-:W0:Y:S07]  /*0010*/  S2R R2, SR_TID.Y ;  /* 0x0000000000027919 */ /* 0x000e2e0000002200 */
[----:B------:R-:W1:Y:S01]  /*0020*/  LDC R0, c[0x0][0x360] ;  /* 0x0000d800ff007b82 */ /* 0x000e620000000800 */
[----:B------:R-:W2:Y:S01]  /*0030*/  LDCU.64 UR6, c[0x0][0x390] ;  /* 0x00007200ff0677ac */ /* 0x000ea20008000a00 */
[----:B------:R-:W1:Y:S06]  /*0040*/  S2R R5, SR_TID.X ;  /* 0x0000000000057919 */ /* 0x000e6c0000002100 */
[----:B------:R-:W0:Y:S08]  /*0050*/  S2UR UR5, SR_CTAID.Y ;  /* 0x00000000000579c3 */ /* 0x000e300000002600 */
[----:B------:R-:W0:Y:S08]  /*0060*/  LDC R3, c[0x0][0x364] ;  /* 0x0000d900ff037b82 */ /* 0x000e300000000800 */
[----:B------:R-:W1:Y:S01]  /*0070*/  S2UR UR4, SR_CTAID.X ;  /* 0x00000000000479c3 */ /* 0x000e620000002500 */
[----:B0-----:R-:W-:-:S05]  /*0080*/  IMAD R3, R3, UR5, R2 ;  /* 0x0000000503037c24 */ /* 0x001fca000f8e0202 */
[----:B--2---:R-:W-:Y:S01]  /*0090*/  ISETP.GE.U32.AND P0, PT, R3, UR7, PT ;  /* 0x0000000703007c0c */ /* 0x004fe2000bf06070 */
[----:B-1----:R-:W-:-:S05]  /*00a0*/  IMAD R0, R0, UR4, R5 ;  /* 0x0000000400007c24 */ /* 0x002fca000f8e0205 */
[----:B------:R-:W-:-:S13]  /*00b0*/  ISETP.GE.U32.OR P0, PT, R0, UR6, P0 ;  /* 0x0000000600007c0c */ /* 0x000fda0008706470 */
[----:B------:R-:W-:Y:S05]  /*00c0*/  @P0 EXIT ;  /* 0x000000000000094d */ /* 0x000fea0003800000 */
[----:B------:R-:W0:Y:S01]  /*00d0*/  LDCU.128 UR8, c[0x0][0x380] ;  /* 0x00007000ff0877ac */ /* 0x000e220008000c00 */
[----:B------:R-:W-:Y:S01]  /*00e0*/  IMAD R0, R3, UR6, R0 ;  /* 0x0000000603007c24 */ /* 0x000fe2000f8e0200 */
[----:B------:R-:W1:Y:S03]  /*00f0*/  LDCU.64 UR4, c[0x0][0x358] ;  /* 0x00006b00ff0477ac */ /* 0x000e660008000a00 */
[----:B------:R-:W-:-:S04]  /*0100*/  IMAD R2, R0, 0x3, RZ ;  /* 0x0000000300027824 */ /* 0x000fc800078e02ff */
[----:B------:R-:W-:-:S05]  /*0110*/  VIADD R6, R2, 0x1 ;  /* 0x0000000102067836 */ /* 0x000fca0000000000 */
[----:B0-----:R-:W-:-:S05]  /*0120*/  IADD3 R6, P0, PT, R6, UR8, RZ ;  /* 0x0000000806067c10 */ /* 0x001fca000ff1e0ff */
[----:B------:R-:W-:Y:S01]  /*0130*/  IMAD.X R7, RZ, RZ, UR9, P0 ;  /* 0x00000009ff077e24 */ /* 0x000fe200080e06ff */
[----:B------:R-:W-:-:S04]  /*0140*/  IADD3 R8, P0, PT, R2, UR8, RZ ;  /* 0x0000000802087c10 */ /* 0x000fc8000ff1e0ff */
[----:B-1----:R-:W2:Y:S01]  /*0150*/  LDG.E.U8 R12, desc[UR4][R6.64] ;  /* 0x00000004060c7981 */ /* 0x002ea2000c1e1100 */
[----:B------:R-:W-:Y:S01]  /*0160*/  IADD3 R2, PT, PT, R2, 0x2, RZ ;  /* 0x0000000202027810 */ /* 0x000fe20007ffe0ff */
[----:B------:R-:W-:-:S03]  /*0170*/  IMAD.X R9, RZ, RZ, UR9, P0 ;  /* 0x00000009ff097e24 */ /* 0x000fc600080e06ff */
[----:B------:R-:W-:Y:S02]  /*0180*/  IADD3 R10, P0, PT, R2, UR8, RZ ;  /* 0x00000008020a7c10 */ /* 0x000fe4000ff1e0ff */
[----:B------:R-:W3:Y:S02]  /*0190*/  LDG.E.U8 R8, desc[UR4][R8.64] ;  /* 0x0000000408087981 */ /* 0x000ee4000c1e1100 */
[----:B------:R-:W-:-:S05]  /*01a0*/  IADD3.X R11, PT, PT, RZ, UR9, RZ, P0, !PT ;  /* 0x00000009ff0b7c10 */ /* 0x000fca00087fe4ff */
[----:B------:R-:W4:Y:S01]  /*01b0*/  LDG.E.U8 R10, desc[UR4][R10.64] ;  /* 0x000000040a0a7981 */ /* 0x000f22000c1e1100 */
[----:B------:R-:W-:Y:S01]  /*01c0*/  UMOV UR8, 0x39581062 ;  /* 0x3958106200087882 */ /* 0x000fe20000000000 */
[----:B------:R-:W-:Y:S01]  /*01d0*/  UMOV UR9, 0x3fe2c8b4 ;  /* 0x3fe2c8b400097882 */ /* 0x000fe20000000000 */
[----:B--2---:R-:W0:Y:S08]  /*01e0*/  I2F.F64.U16 R4, R12 ;  /* 0x0000000c00047312 */ /* 0x004e300000101800 */
[----:B---3--:R-:W1:Y:S01]  /*01f0*/  I2F.F64.U16 R2, R8 ;  /* 0x0000000800027312 */ /* 0x008e620000101800 */
[----:B0-----:R-:W-:-:S07]  /*0200*/  DMUL R4, R4, UR8 ;  /* 0x0000000804047c28 */ /* 0x001fce0008000000 */
[----:B----4-:R-:W0:Y:S01]  /*0210*/  I2F.F64.U16 R6, R10 ;  /* 0x0000000a00067312 */ /* 0x010e220000101800 */
[----:B------:R-:W-:Y:S01]  /*0220*/  UMOV UR8, 0xe5604189 ;  /* 0xe560418900087882 */ /* 0x000fe20000000000 */
[----:B------:R-:W-:Y:S02]  /*0230*/  UMOV UR9, 0x3fd322d0 ;  /* 0x3fd322d000097882 */ /* 0x000fe40000000000 */
[----:B-1----:R-:W-:Y:S01]  /*0240*/  DFMA R2, R2, UR8, R4 ;  /* 0x0000000802027c2b */ /* 0x002fe20008000004 */
[----:B------:R-:W-:Y:S01]  /*0250*/  UMOV UR8, 0x9fbe76c9 ;  /* 0x9fbe76c900087882 */ /* 0x000fe20000000000 */
[----:B------:R-:W-:Y:S01]  /*0260*/  UMOV UR9, 0x3fbd2f1a ;  /* 0x3fbd2f1a00097882 */ /* 0x000fe20000000000 */
[----:B------:R-:W-:-:S05]  /*0270*/  IADD3 R4, P0, PT, R0, UR10, RZ ;  /* 0x0000000a00047c10 */ /* 0x000fca000ff1e0ff */
[----:B0-----:R-:W-:Y:S01]  /*0280*/  DFMA R2, R6, UR8, R2 ;  /* 0x0000000806027c2b */ /* 0x001fe20008000002 */
[----:B------:R-:W-:-:S09]  /*0290*/  IMAD.X R5, RZ, RZ, UR11, P0 ;  /* 0x0000000bff057e24 */ /* 0x000fd200080e06ff */
[----:B------:R-:W0:Y:S02]  /*02a0*/  F2I.U32.F64.TRUNC R3, R2 ;  /* 0x0000000200037311 */ /* 0x000e24000030d000 */
[----:B0-----:R-:W-:Y:S01]  /*02b0*/  STG.E.U8 desc[UR4][R4.64], R3 ;  /* 0x0000000304007986 */ /* 0x001fe2000c101104 */
[----:B------:R-:W-:Y:S05]  /*02c0*/  EXIT ;  /* 0x000000000000794d */ /* 0x000fea0003800000 */
.L_x_15:
        /* <DEDUP_REMOVED lines=11> */
.L_x_18:


//--------------------- .nv.shared.reserved.0     --------------------------
	.section	.nv.shared.reserved.0,"aw",@nobits
	.weak		__nv_reservedSMEM_offset_0_alias
	.size		__nv_reservedSMEM_offset_0_alias, 0, 64
	.other		__nv_reservedSMEM_offset_0_alias,@"STO_CUDA_RESERVED_SHARED STV_DEFAULT"
__nv_reservedSMEM_offset_0_alias:
	.zero		0
	.zero		64


//--------------------- .nv.constant0._Z4blurPhS_jj --------------------------
	.section	.nv.constant0._Z4blurPhS_jj,"a",@progbits
	.sectionflags	@""
	.align	4
.nv.constant0._Z4blurPhS_jj:
	.zero		920


//--------------------- .nv.constant0._Z8rgb2grayPhS_jj --------------------------
	.section	.nv.constant0._Z8rgb2grayPhS_jj,"a",@progbits
	.sectionflags	@""
	.align	4
.nv.constant0._Z8rgb2grayPhS_jj:
	.zero		920


//--------------------- SYMBOLS --------------------------

	.type		.nv.reservedSmem.offset0,@object
	.size		.nv.reservedSmem.offset0,0x4
